// auto-generated by cutlass_sweep.epilogue — config: {"arch": "sm_90", "cluster_m": 2, "cluster_n": 1, "dtype": "fp16", "fusion": "gelu", "tile_k": 64, "tile_m": 256, "tile_n": 64}
#include "cutlass/cutlass.h"
#include "cutlass/gemm/collective/collective_builder.hpp"
#include "cutlass/gemm/device/gemm_universal_adapter.h"
#include "cutlass/gemm/kernel/gemm_universal.hpp"
#include "cutlass/epilogue/collective/collective_builder.hpp"
#include "cutlass/epilogue/fusion/operations.hpp"
#include "cutlass/epilogue/thread/activation.h"

using Elem = cutlass::half_t;
using Acc  = float;
using TileShape    = cute::Shape<cute::_256, cute::_64, cute::_64>;
using ClusterShape = cute::Shape<cute::_2, cute::_1, cute::_1>;
using FusionOp     = cutlass::epilogue::fusion::LinCombEltAct<cutlass::epilogue::thread::GELU, Elem, Acc>;

using CollectiveEpilogue = typename cutlass::epilogue::collective::CollectiveBuilder<
    cutlass::arch::Sm90, cutlass::arch::OpClassTensorOp,
    TileShape, ClusterShape,
    cutlass::epilogue::collective::EpilogueTileAuto,
    Acc, Acc,
    Elem, cutlass::layout::RowMajor, 128 / cutlass::sizeof_bits<Elem>::value,
    Elem, cutlass::layout::RowMajor, 128 / cutlass::sizeof_bits<Elem>::value,
    cutlass::epilogue::TmaWarpSpecializedCooperative,
    FusionOp
  >::CollectiveOp;

using CollectiveMainloop = typename cutlass::gemm::collective::CollectiveBuilder<
    cutlass::arch::Sm90, cutlass::arch::OpClassTensorOp,
    Elem, cutlass::layout::RowMajor, 128 / cutlass::sizeof_bits<Elem>::value,
    Elem, cutlass::layout::ColumnMajor, 128 / cutlass::sizeof_bits<Elem>::value,
    Acc,
    TileShape, ClusterShape,
    cutlass::gemm::collective::StageCountAutoCarveout<
        static_cast<int>(sizeof(typename CollectiveEpilogue::SharedStorage))>,
    cutlass::gemm::KernelTmaWarpSpecializedCooperative
  >::CollectiveOp;

using GemmKernel = cutlass::gemm::kernel::GemmUniversal<
    cute::Shape<int,int,int,int>, CollectiveMainloop, CollectiveEpilogue>;
using Gemm = cutlass::gemm::device::GemmUniversalAdapter<GemmKernel>;

auto* _anchor = &cutlass::device_kernel<GemmKernel>;


// ===== COMPILED SASS (sm_90a) =====

	.target	sm_90a

	.elftype	@"ET_EXEC"


//--------------------- .note.nv.tkinfo           --------------------------
	.section	.note.nv.tkinfo,"",@"SHT_NOTE"
	.sectionflags	@"SHF_NOTE_NV_TKINFO"
	.tkinfo
        /*0018*/ 	.word	0x00000002
        /*0030*/ 	.string	""
        /*0030*/ 	.string	"ptxas"
        /*0030*/ 	.string	"Cuda compilation tools, release 13.0, V13.0.88"
        /*0030*/ 	.string	"Build cuda_13.0.r13.0/compiler.36424714_0"
        /*0030*/ 	.string	"-arch sm_90a -m 64 "



//--------------------- .note.nv.cuinfo           --------------------------
	.section	.note.nv.cuinfo,"",@"SHT_NOTE"
	.sectionflags	@"SHF_NOTE_NV_CUINFO"
        /*0018*/ 	.short	0x0002
        /*001a*/ 	.short	0x005a
        /*001c*/ 	.short	0x0082
	.zero		2


//--------------------- .nv.info                  --------------------------
	.section	.nv.info,"",@"SHT_CUDA_INFO"
	.align	4


	//----- nvinfo : EIATTR_REGCOUNT
	.align		4
        /*0000*/ 	.byte	0x04, 0x2f
        /*0002*/ 	.short	(.L_18 - .L_17)
	.align		4
.L_17:
        /*0004*/ 	.word	index@(_ZN7cutlass13device_kernelINS_4gemm6kernel13GemmUniversalIN4cute5tupleIJiiiiEEENS1_10collective13CollectiveMmaINS1_34MainloopSm90TmaGmmaWarpSpecializedILi4ENS5_IJNS4_1CILi2EEENSA_ILi1EEESC_EEENS1_35KernelTmaWarpSpecializedCooperativeEEENS5_IJNSA_ILi256EEENSA_ILi64EEESH_EEENS_6half_tENS5_IJlSC_lEEESJ_SK_NS4_8TiledMMAINS4_8MMA_AtomIJNS4_4SM904GMMA25MMA_64x64x16_F32F16F16_SSILNSO_5MajorE0ELSQ_0ELNSO_7ScaleInE1ELSR_1EEEEEENS4_6LayoutISD_NS5_IJSC_NSA_ILi0EEESV_EEEEENS5_IJNS4_10UnderscoreESY_SY_EEEEENS4_13SM90_TMA_LOADENS4_14ComposedLayoutINS4_7SwizzleILi3ELi4ELi3EEENS4_18smem_ptr_flag_bitsILi16EEENSU_INS5_IJNSA_ILi8EEESH_EEENS5_IJSH_SC_EEEEEEEvNS4_8identityENS4_23SM90_TMA_LOAD_MULTICASTES1B_vS1C_EENS_8epilogue10collective18CollectiveEpilogueINS1F_22Sm90TmaWarpSpecializedILi4ELi2ELi16ELb1ELb0EEEJSI_NS5_IJNSA_ILi128EEENSA_ILi32EEEEEESJ_SK_SJ_SK_NS1F_6fusion15FusionCallbacksIS1J_NS1N_13LinCombEltActINS1F_6thread4GELUESJ_fSJ_fLNS_15FloatRoundStyleE2EEESI_S1M_JEEES11_NS12_INS13_ILi2ELi4ELi3EEES16_NSU_INS5_IJS17_S1L_EEENS5_IJS1L_SC_EEEEEEENS4_17SM75_U32x4_LDSM_NENS4_14SM90_TMA_STOREES1Z_NS4_17SM90_U32x4_STSM_NENS4_9Copy_AtomIJS22_SJ_EEEvEEEvvEEEEvNT_6ParamsE)
        /*0008*/ 	.word	0x000000a8


	//----- nvinfo : EIATTR_FRAME_SIZE
	.align		4
.L_18:
        /*000c*/ 	.byte	0x04, 0x11
        /*000e*/ 	.short	(.L_20 - .L_19)
	.align		4
.L_19:
        /*0010*/ 	.word	index@(_ZN7cutlass13device_kernelINS_4gemm6kernel13GemmUniversalIN4cute5tupleIJiiiiEEENS1_10collective13CollectiveMmaINS1_34MainloopSm90TmaGmmaWarpSpecializedILi4ENS5_IJNS4_1CILi2EEENSA_ILi1EEESC_EEENS1_35KernelTmaWarpSpecializedCooperativeEEENS5_IJNSA_ILi256EEENSA_ILi64EEESH_EEENS_6half_tENS5_IJlSC_lEEESJ_SK_NS4_8TiledMMAINS4_8MMA_AtomIJNS4_4SM904GMMA25MMA_64x64x16_F32F16F16_SSILNSO_5MajorE0ELSQ_0ELNSO_7ScaleInE1ELSR_1EEEEEENS4_6LayoutISD_NS5_IJSC_NSA_ILi0EEESV_EEEEENS5_IJNS4_10UnderscoreESY_SY_EEEEENS4_13SM90_TMA_LOADENS4_14ComposedLayoutINS4_7SwizzleILi3ELi4ELi3EEENS4_18smem_ptr_flag_bitsILi16EEENSU_INS5_IJNSA_ILi8EEESH_EEENS5_IJSH_SC_EEEEEEEvNS4_8identityENS4_23SM90_TMA_LOAD_MULTICASTES1B_vS1C_EENS_8epilogue10collective18CollectiveEpilogueINS1F_22Sm90TmaWarpSpecializedILi4ELi2ELi16ELb1ELb0EEEJSI_NS5_IJNSA_ILi128EEENSA_ILi32EEEEEESJ_SK_SJ_SK_NS1F_6fusion15FusionCallbacksIS1J_NS1N_13LinCombEltActINS1F_6thread4GELUESJ_fSJ_fLNS_15FloatRoundStyleE2EEESI_S1M_JEEES11_NS12_INS13_ILi2ELi4ELi3EEES16_NSU_INS5_IJS17_S1L_EEENS5_IJS1L_SC_EEEEEEENS4_17SM75_U32x4_LDSM_NENS4_14SM90_TMA_STOREES1Z_NS4_17SM90_U32x4_STSM_NENS4_9Copy_AtomIJS22_SJ_EEEvEEEvvEEEEvNT_6ParamsE)
        /*0014*/ 	.word	0x00000000


	//----- nvinfo : EIATTR_MIN_STACK_SIZE
	.align		4
.L_20:
        /*0018*/ 	.byte	0x04, 0x12
        /*001a*/ 	.short	(.L_22 - .L_21)
	.align		4
.L_21:
        /*001c*/ 	.word	index@(_ZN7cutlass13device_kernelINS_4gemm6kernel13GemmUniversalIN4cute5tupleIJiiiiEEENS1_10collective13CollectiveMmaINS1_34MainloopSm90TmaGmmaWarpSpecializedILi4ENS5_IJNS4_1CILi2EEENSA_ILi1EEESC_EEENS1_35KernelTmaWarpSpecializedCooperativeEEENS5_IJNSA_ILi256EEENSA_ILi64EEESH_EEENS_6half_tENS5_IJlSC_lEEESJ_SK_NS4_8TiledMMAINS4_8MMA_AtomIJNS4_4SM904GMMA25MMA_64x64x16_F32F16F16_SSILNSO_5MajorE0ELSQ_0ELNSO_7ScaleInE1ELSR_1EEEEEENS4_6LayoutISD_NS5_IJSC_NSA_ILi0EEESV_EEEEENS5_IJNS4_10UnderscoreESY_SY_EEEEENS4_13SM90_TMA_LOADENS4_14ComposedLayoutINS4_7SwizzleILi3ELi4ELi3EEENS4_18smem_ptr_flag_bitsILi16EEENSU_INS5_IJNSA_ILi8EEESH_EEENS5_IJSH_SC_EEEEEEEvNS4_8identityENS4_23SM90_TMA_LOAD_MULTICASTES1B_vS1C_EENS_8epilogue10collective18CollectiveEpilogueINS1F_22Sm90TmaWarpSpecializedILi4ELi2ELi16ELb1ELb0EEEJSI_NS5_IJNSA_ILi128EEENSA_ILi32EEEEEESJ_SK_SJ_SK_NS1F_6fusion15FusionCallbacksIS1J_NS1N_13LinCombEltActINS1F_6thread4GELUESJ_fSJ_fLNS_15FloatRoundStyleE2EEESI_S1M_JEEES11_NS12_INS13_ILi2ELi4ELi3EEES16_NSU_INS5_IJS17_S1L_EEENS5_IJS1L_SC_EEEEEEENS4_17SM75_U32x4_LDSM_NENS4_14SM90_TMA_STOREES1Z_NS4_17SM90_U32x4_STSM_NENS4_9Copy_AtomIJS22_SJ_EEEvEEEvvEEEEvNT_6ParamsE)
        /*0020*/ 	.word	0x00000000
.L_22:


//--------------------- .nv.compat                --------------------------
	.section	.nv.compat,"",@"SHT_CUDA_COMPAT_INFO"
	.align	4
        /*0000*/ 	.byte	0x02, 0x09, 0x01, 0x00, 0x02, 0x02, 0x04, 0x00, 0x02, 0x05, 0x05, 0x00, 0x03, 0x07, 0x01, 0x01
        /*0010*/ 	.byte	0x02, 0x03, 0x01, 0x00, 0x02, 0x06, 0x01, 0x00, 0x04, 0x0b, 0x08, 0x00, 0x00, 0x00, 0x00, 0x00
        /*0020*/ 	.byte	0x00, 0x00, 0x00, 0x00


//--------------------- .nv.info._ZN7cutlass13device_kernelINS_4gemm6kernel13GemmUniversalIN4cute5tupleIJiiiiEEENS1_10collective13CollectiveMmaINS1_34MainloopSm90TmaGmmaWarpSpecializedILi4ENS5_IJNS4_1CILi2EEENSA_ILi1EEESC_EEENS1_35KernelTmaWarpSpecializedCooperativeEEENS5_IJNSA_ILi256EEENSA_ILi64EEESH_EEENS_6half_tENS5_IJlSC_lEEESJ_SK_NS4_8TiledMMAINS4_8MMA_AtomIJNS4_4SM904GMMA25MMA_64x64x16_F32F16F16_SSILNSO_5MajorE0ELSQ_0ELNSO_7ScaleInE1ELSR_1EEEEEENS4_6LayoutISD_NS5_IJSC_NSA_ILi0EEESV_EEEEENS5_IJNS4_10UnderscoreESY_SY_EEEEENS4_13SM90_TMA_LOADENS4_14ComposedLayoutINS4_7SwizzleILi3ELi4ELi3EEENS4_18smem_ptr_flag_bitsILi16EEENSU_INS5_IJNSA_ILi8EEESH_EEENS5_IJSH_SC_EEEEEEEvNS4_8identityENS4_23SM90_TMA_LOAD_MULTICASTES1B_vS1C_EENS_8epilogue10collective18CollectiveEpilogueINS1F_22Sm90TmaWarpSpecializedILi4ELi2ELi16ELb1ELb0EEEJSI_NS5_IJNSA_ILi128EEENSA_ILi32EEEEEESJ_SK_SJ_SK_NS1F_6fusion15FusionCallbacksIS1J_NS1N_13LinCombEltActINS1F_6thread4GELUESJ_fSJ_fLNS_15FloatRoundStyleE2EEESI_S1M_JEEES11_NS12_INS13_ILi2ELi4ELi3EEES16_NSU_INS5_IJS17_S1L_EEENS5_IJS1L_SC_EEEEEEENS4_17SM75_U32x4_LDSM_NENS4_14SM90_TMA_STOREES1Z_NS4_17SM90_U32x4_STSM_NENS4_9Copy_AtomIJS22_SJ_EEEvEEEvvEEEEvNT_6ParamsE --------------------------
	.section	.nv.info._ZN7cutlass13device_kernelINS_4gemm6kernel13GemmUniversalIN4cute5tupleIJiiiiEEENS1_10collective13CollectiveMmaINS1_34MainloopSm90TmaGmmaWarpSpecializedILi4ENS5_IJNS4_1CILi2EEENSA_ILi1EEESC_EEENS1_35KernelTmaWarpSpecializedCooperativeEEENS5_IJNSA_ILi256EEENSA_ILi64EEESH_EEENS_6half_tENS5_IJlSC_lEEESJ_SK_NS4_8TiledMMAINS4_8MMA_AtomIJNS4_4SM904GMMA25MMA_64x64x16_F32F16F16_SSILNSO_5MajorE0ELSQ_0ELNSO_7ScaleInE1ELSR_1EEEEEENS4_6LayoutISD_NS5_IJSC_NSA_ILi0EEESV_EEEEENS5_IJNS4_10UnderscoreESY_SY_EEEEENS4_13SM90_TMA_LOADENS4_14ComposedLayoutINS4_7SwizzleILi3ELi4ELi3EEENS4_18smem_ptr_flag_bitsILi16EEENSU_INS5_IJNSA_ILi8EEESH_EEENS5_IJSH_SC_EEEEEEEvNS4_8identityENS4_23SM90_TMA_LOAD_MULTICASTES1B_vS1C_EENS_8epilogue10collective18CollectiveEpilogueINS1F_22Sm90TmaWarpSpecializedILi4ELi2ELi16ELb1ELb0EEEJSI_NS5_IJNSA_ILi128EEENSA_ILi32EEEEEESJ_SK_SJ_SK_NS1F_6fusion15FusionCallbacksIS1J_NS1N_13LinCombEltActINS1F_6thread4GELUESJ_fSJ_fLNS_15FloatRoundStyleE2EEESI_S1M_JEEES11_NS12_INS13_ILi2ELi4ELi3EEES16_NSU_INS5_IJS17_S1L_EEENS5_IJS1L_SC_EEEEEEENS4_17SM75_U32x4_LDSM_NENS4_14SM90_TMA_STOREES1Z_NS4_17SM90_U32x4_STSM_NENS4_9Copy_AtomIJS22_SJ_EEEvEEEvvEEEEvNT_6ParamsE,"",@"SHT_CUDA_INFO"
	.sectionflags	@""
	.align	4


	//----- nvinfo : EIATTR_CUDA_API_VERSION
	.align		4
        /*0000*/ 	.byte	0x04, 0x37
        /*0002*/ 	.short	(.L_24 - .L_23)
.L_23:
        /*0004*/ 	.word	0x00000082


	//----- nvinfo : EIATTR_KPARAM_INFO
	.align		4
.L_24:
        /*0008*/ 	.byte	0x04, 0x17
        /*000a*/ 	.short	(.L_26 - .L_25)
.L_25:
        /*000c*/ 	.word	0x00000000
        /*0010*/ 	.short	0x0000
        /*0012*/ 	.short	0x0070
        /*0014*/ 	.byte	0x00, 0xf0, 0x01, 0x1c


	//----- nvinfo : EIATTR_SPARSE_MMA_MASK
	.align		4
.L_26:
        /*0018*/ 	.byte	0x03, 0x50
        /*001a*/ 	.short	0x0000


	//----- nvinfo : EIATTR_MAXREG_COUNT
	.align		4
        /*001c*/ 	.byte	0x03, 0x1b
        /*001e*/ 	.short	0x00a8


	//----- nvinfo : EIATTR_NUM_BARRIERS
	.align		4
        /*0020*/ 	.byte	0x02, 0x4c
        /*0022*/ 	.byte	0x02
	.zero		1


	//----- nvinfo : EIATTR_EXTERNS
	.align		4
        /*0024*/ 	.byte	0x04, 0x0f
        /*0026*/ 	.short	(.L_28 - .L_27)


	//   ....[0]....
	.align		4
.L_27:
        /*0028*/ 	.word	index@(__assertfail)


	//----- nvinfo : EIATTR_MERCURY_ISA_VERSION
	.align		4
.L_28:
        /*002c*/ 	.byte	0x03, 0x5f
        /*002e*/ 	.short	0x0101


	//----- nvinfo : EIATTR_INT_WARP_WIDE_INSTR_OFFSETS
	.align		4
        /*0030*/ 	.byte	0x04, 0x31
        /*0032*/ 	.short	(.L_30 - .L_29)


	//   ....[0]....
.L_29:
        /*0034*/ 	.word	0x000009f0


	//   ....[1]....
        /*0038*/ 	.word	0x00000a30


	//   ....[2]....
        /*003c*/ 	.word	0x00000b40


	//----- nvinfo : EIATTR_COOP_GROUP_MASK_REGIDS
	.align		4
.L_30:
        /*0040*/ 	.byte	0x04, 0x29
        /*0042*/ 	.short	(.L_32 - .L_31)


	//   ....[0]....
.L_31:
        /*0044*/ 	.word	0xffffffff


	//   ....[1]....
        /*0048*/ 	.word	0xffffffff


	//   ....[2]....
        /*004c*/ 	.word	0xffffffff


	//   ....[3]....
        /*0050*/ 	.word	0xffffffff


	//   ....[4]....
        /*0054*/ 	.word	0xffffffff


	//   ....[5]....
        /*0058*/ 	.word	0xffffffff


	//   ....[6]....
        /*005c*/ 	.word	0xffffffff


	//----- nvinfo : EIATTR_COOP_GROUP_INSTR_OFFSETS
	.align		4
.L_32:
        /*0060*/ 	.byte	0x04, 0x28
        /*0062*/ 	.short	(.L_34 - .L_33)


	//   ....[0]....
.L_33:
        /*0064*/ 	.word	0x00000070


	//   ....[1]....
        /*0068*/ 	.word	0x00000080


	//   ....[2]....
        /*006c*/ 	.word	0x00000440


	//   ....[3]....
        /*0070*/ 	.word	0x000005d0


	//   ....[4]....
        /*0074*/ 	.word	0x00000800


	//   ....[5]....
        /*0078*/ 	.word	0x00000c80


	//   ....[6]....
        /*007c*/ 	.word	0x00001730


	//----- nvinfo : EIATTR_REG_RECONFIG
	.align		4
.L_34:
        /*0080*/ 	.byte	0x01, 0x54
	.zero		2


	//----- nvinfo : EIATTR_SYSCALL_OFFSETS
	.align		4
        /*0084*/ 	.byte	0x04, 0x46
        /*0086*/ 	.short	(.L_36 - .L_35)


	//   ....[0]....
.L_35:
        /*0088*/ 	.word	0x00001900


	//   ....[1]....
        /*008c*/ 	.word	0x000025f0


	//   ....[2]....
        /*0090*/ 	.word	0x000026e0


	//----- nvinfo : EIATTR_MBARRIER_INSTR_OFFSETS
	.align		4
.L_36:
        /*0094*/ 	.byte	0x04, 0x39
        /*0096*/ 	.short	(.L_38 - .L_37)


	//   ....[0]....
.L_37:
        /*0098*/ 	.word	0x00000540
        /*009c*/ 	.word	0x000000ff
        /*00a0*/ 	.word	0x00000000
        /*00a4*/ 	.short	0x0100
        /*00a6*/ 	.byte	0x08
	.zero		1


	//   ....[1]....
        /*00a8*/ 	.word	0x00000550
        /*00ac*/ 	.word	0x000000ff
        /*00b0*/ 	.word	0x00000020
        /*00b4*/ 	.short	0x0100
        /*00b6*/ 	.byte	0x08
	.zero		1


	//   ....[2]....
        /*00b8*/ 	.word	0x00000560
        /*00bc*/ 	.word	0x000000ff
        /*00c0*/ 	.word	0x00000008
        /*00c4*/ 	.short	0x0100
        /*00c6*/ 	.byte	0x08
	.zero		1


	//   ....[3]....
        /*00c8*/ 	.word	0x00000570
        /*00cc*/ 	.word	0x000000ff
        /*00d0*/ 	.word	0x00000028
        /*00d4*/ 	.short	0x0100
        /*00d6*/ 	.byte	0x08
	.zero		1


	//   ....[4]....
        /*00d8*/ 	.word	0x00000580
        /*00dc*/ 	.word	0x000000ff
        /*00e0*/ 	.word	0x00000010
        /*00e4*/ 	.short	0x0100
        /*00e6*/ 	.byte	0x08
	.zero		1


	//   ....[5]....
        /*00e8*/ 	.word	0x00000590
        /*00ec*/ 	.word	0x000000ff
        /*00f0*/ 	.word	0x00000030
        /*00f4*/ 	.short	0x0100
        /*00f6*/ 	.byte	0x08
	.zero		1


	//   ....[6]....
        /*00f8*/ 	.word	0x000005a0
        /*00fc*/ 	.word	0x000000ff
        /*0100*/ 	.word	0x00000018
        /*0104*/ 	.short	0x0100
        /*0106*/ 	.byte	0x08
	.zero		1


	//   ....[7]....
        /*0108*/ 	.word	0x000005b0
        /*010c*/ 	.word	0x000000ff
        /*0110*/ 	.word	0x00000038
        /*0114*/ 	.short	0x0100
        /*0116*/ 	.byte	0x08
	.zero		1


	//   ....[8]....
        /*0118*/ 	.word	0x00000710
        /*011c*/ 	.word	0x000000ff
        /*0120*/ 	.word	0x00000040
        /*0124*/ 	.short	0x0100
        /*0126*/ 	.byte	0x08
	.zero		1


	//   ....[9]....
        /*0128*/ 	.word	0x00000720
        /*012c*/ 	.word	0x000000ff
        /*0130*/ 	.word	0x00000060
        /*0134*/ 	.short	0x0100
        /*0136*/ 	.byte	0x08
	.zero		1


	//   ....[10]....
        /*0138*/ 	.word	0x00000730
        /*013c*/ 	.word	0x000000ff
        /*0140*/ 	.word	0x00000048
        /*0144*/ 	.short	0x0100
        /*0146*/ 	.byte	0x08
	.zero		1


	//   ....[11]....
        /*0148*/ 	.word	0x00000740
        /*014c*/ 	.word	0x000000ff
        /*0150*/ 	.word	0x00000068
        /*0154*/ 	.short	0x0100
        /*0156*/ 	.byte	0x08
	.zero		1


	//   ....[12]....
        /*0158*/ 	.word	0x00000750
        /*015c*/ 	.word	0x000000ff
        /*0160*/ 	.word	0x00000050
        /*0164*/ 	.short	0x0100
        /*0166*/ 	.byte	0x08
	.zero		1


	//   ....[13]....
        /*0168*/ 	.word	0x00000760
        /*016c*/ 	.word	0x000000ff
        /*0170*/ 	.word	0x00000070
        /*0174*/ 	.short	0x0100
        /*0176*/ 	.byte	0x08
	.zero		1


	//   ....[14]....
        /*0178*/ 	.word	0x00000770
        /*017c*/ 	.word	0x000000ff
        /*0180*/ 	.word	0x00000058
        /*0184*/ 	.short	0x0100
        /*0186*/ 	.byte	0x08
	.zero		1


	//   ....[15]....
        /*0188*/ 	.word	0x00000780
        /*018c*/ 	.word	0x000000ff
        /*0190*/ 	.word	0x00000078
        /*0194*/ 	.short	0x0100
        /*0196*/ 	.byte	0x08
	.zero		1


	//   ....[16]....
        /*0198*/ 	.word	0x00000bb0
        /*019c*/ 	.word	0x000000ff
        /*01a0*/ 	.word	0x00000080
        /*01a4*/ 	.short	0x0100
        /*01a6*/ 	.byte	0x06
	.zero		1


	//   ....[17]....
        /*01a8*/ 	.word	0x00000c30
        /*01ac*/ 	.word	0x000000ff
        /*01b0*/ 	.word	0x00000088
        /*01b4*/ 	.short	0x0100
        /*01b6*/ 	.byte	0x06
	.zero		1


	//   ....[18]....
        /*01b8*/ 	.word	0x00001970
        /*01bc*/ 	.word	0x00000004
        /*01c0*/ 	.word	0x00000000
        /*01c4*/ 	.short	0x010a
        /*01c6*/ 	.byte	0x3f
	.zero		1


	//   ....[19]....
        /*01c8*/ 	.word	0x000019e0
        /*01cc*/ 	.word	0x00000004
        /*01d0*/ 	.word	0x00000000
        /*01d4*/ 	.short	0x010a
        /*01d6*/ 	.byte	0x3f
	.zero		1


	//   ....[20]....
        /*01d8*/ 	.word	0x00001e60
        /*01dc*/ 	.word	0x000000ff
        /*01e0*/ 	.word	0x00000000
        /*01e4*/ 	.short	0x010a
        /*01e6*/ 	.byte	0x06
	.zero		1


	//   ....[21]....
        /*01e8*/ 	.word	0x00001ea0
        /*01ec*/ 	.word	0x000000ff
        /*01f0*/ 	.word	0x00000000
        /*01f4*/ 	.short	0x010a
        /*01f6*/ 	.byte	0x06
	.zero		1


	//   ....[22]....
        /*01f8*/ 	.word	0x00002280
        /*01fc*/ 	.word	0x00000005
        /*0200*/ 	.word	0x00000000
        /*0204*/ 	.short	0x0101
        /*0206*/ 	.byte	0x3f
	.zero		1


	//   ....[23]....
        /*0208*/ 	.word	0x00002440
        /*020c*/ 	.word	0x00000003
        /*0210*/ 	.word	0x00000000
        /*0214*/ 	.short	0x0101
        /*0216*/ 	.byte	0x3f
	.zero		1


	//   ....[24]....
        /*0218*/ 	.word	0x00002bc0
        /*021c*/ 	.word	0x000000ff
        /*0220*/ 	.word	0x00000040
        /*0224*/ 	.short	0x010a
        /*0226*/ 	.byte	0x33
	.zero		1


	//   ....[25]....
        /*0228*/ 	.word	0x00004e20
        /*022c*/ 	.word	0x000000ff
        /*0230*/ 	.word	0x00000000
        /*0234*/ 	.short	0x0101
        /*0236*/ 	.byte	0x04
	.zero		1


	//   ....[26]....
        /*0238*/ 	.word	0x00004f40
        /*023c*/ 	.word	0x0000003d
        /*0240*/ 	.word	0x00000040
        /*0244*/ 	.short	0x010a
        /*0246*/ 	.byte	0x3f
	.zero		1


	//   ....[27]....
        /*0248*/ 	.word	0x00006e40
        /*024c*/ 	.word	0x000000ff
        /*0250*/ 	.word	0x00000000
        /*0254*/ 	.short	0x0101
        /*0256*/ 	.byte	0x04
	.zero		1


	//   ....[28]....
        /*0258*/ 	.word	0x00006f70
        /*025c*/ 	.word	0x0000001a
        /*0260*/ 	.word	0x00000040
        /*0264*/ 	.short	0x010a
        /*0266*/ 	.byte	0x3f
	.zero		1


	//   ....[29]....
        /*0268*/ 	.word	0x00008ec0
        /*026c*/ 	.word	0x000000ff
        /*0270*/ 	.word	0x00000000
        /*0274*/ 	.short	0x0101
        /*0276*/ 	.byte	0x04
	.zero		1


	//   ....[30]....
        /*0278*/ 	.word	0x00008fb0
        /*027c*/ 	.word	0x0000001a
        /*0280*/ 	.word	0x00000040
        /*0284*/ 	.short	0x010a
        /*0286*/ 	.byte	0x3f
	.zero		1


	//   ....[31]....
        /*0288*/ 	.word	0x0000aed0
        /*028c*/ 	.word	0x000000ff
        /*0290*/ 	.word	0x00000000
        /*0294*/ 	.short	0x0101
        /*0296*/ 	.byte	0x04
	.zero		1


	//   ....[32]....
        /*0298*/ 	.word	0x0000b7f0
        /*029c*/ 	.word	0x000000ff
        /*02a0*/ 	.word	0x00000000
        /*02a4*/ 	.short	0x0101
        /*02a6*/ 	.byte	0x04
	.zero		1


	//   ....[33]....
        /*02a8*/ 	.word	0x0000be00
        /*02ac*/ 	.word	0x000000ff
        /*02b0*/ 	.word	0x00000088
        /*02b4*/ 	.short	0x010a
        /*02b6*/ 	.byte	0x04
	.zero		1


	//   ....[34]....
        /*02b8*/ 	.word	0x0000c210
        /*02bc*/ 	.word	0x000000ff
        /*02c0*/ 	.word	0x00000060
        /*02c4*/ 	.short	0x010a
        /*02c6*/ 	.byte	0x05
	.zero		1


	//   ....[35]....
        /*02c8*/ 	.word	0x0000c300
        /*02cc*/ 	.word	0x000000ff
        /*02d0*/ 	.word	0x00000040
        /*02d4*/ 	.short	0x010b
        /*02d6*/ 	.byte	0x05
	.zero		1


	//   ....[36]....
        /*02d8*/ 	.word	0x0000c360
        /*02dc*/ 	.word	0x000000ff
        /*02e0*/ 	.word	0x00000000
        /*02e4*/ 	.short	0x0101
        /*02e6*/ 	.byte	0x04
	.zero		1


	//   ....[37]....
        /*02e8*/ 	.word	0x0000c390
        /*02ec*/ 	.word	0x000000ff
        /*02f0*/ 	.word	0x00000068
        /*02f4*/ 	.short	0x010a
        /*02f6*/ 	.byte	0x05
	.zero		1


	//   ....[38]....
        /*02f8*/ 	.word	0x0000c4a0
        /*02fc*/ 	.word	0x000000ff
        /*0300*/ 	.word	0x00000048
        /*0304*/ 	.short	0x010b
        /*0306*/ 	.byte	0x05
	.zero		1


	//   ....[39]....
        /*0308*/ 	.word	0x0000c510
        /*030c*/ 	.word	0x000000ff
        /*0310*/ 	.word	0x00000000
        /*0314*/ 	.short	0x0101
        /*0316*/ 	.byte	0x04
	.zero		1


	//   ....[40]....
        /*0318*/ 	.word	0x0000c540
        /*031c*/ 	.word	0x000000ff
        /*0320*/ 	.word	0x00000070
        /*0324*/ 	.short	0x010a
        /*0326*/ 	.byte	0x05
	.zero		1


	//   ....[41]....
        /*0328*/ 	.word	0x0000c640
        /*032c*/ 	.word	0x000000ff
        /*0330*/ 	.word	0x00000050
        /*0334*/ 	.short	0x010b
        /*0336*/ 	.byte	0x05
	.zero		1


	//   ....[42]....
        /*0338*/ 	.word	0x0000c6a0
        /*033c*/ 	.word	0x000000ff
        /*0340*/ 	.word	0x00000000
        /*0344*/ 	.short	0x0101
        /*0346*/ 	.byte	0x04
	.zero		1


	//   ....[43]....
        /*0348*/ 	.word	0x0000c6d0
        /*034c*/ 	.word	0x000000ff
        /*0350*/ 	.word	0x00000078
        /*0354*/ 	.short	0x010a
        /*0356*/ 	.byte	0x05
	.zero		1


	//   ....[44]....
        /*0358*/ 	.word	0x0000c7d0
        /*035c*/ 	.word	0x000000ff
        /*0360*/ 	.word	0x00000058
        /*0364*/ 	.short	0x010b
        /*0366*/ 	.byte	0x05
	.zero		1


	//   ....[45]....
        /*0368*/ 	.word	0x0000c8c0
        /*036c*/ 	.word	0x000000ff
        /*0370*/ 	.word	0x00000000
        /*0374*/ 	.short	0x0101
        /*0376*/ 	.byte	0x04
	.zero		1


	//   ....[46]....
        /*0378*/ 	.word	0x0000cf00
        /*037c*/ 	.word	0x00000003
        /*0380*/ 	.word	0x00000060
        /*0384*/ 	.short	0x010a
        /*0386*/ 	.byte	0x3f
	.zero		1


	//   ....[47]....
        /*0388*/ 	.word	0x0000cf40
        /*038c*/ 	.word	0x00000003
        /*0390*/ 	.word	0x00000068
        /*0394*/ 	.short	0x010a
        /*0396*/ 	.byte	0x3f
	.zero		1


	//   ....[48]....
        /*0398*/ 	.word	0x0000cf80
        /*039c*/ 	.word	0x00000003
        /*03a0*/ 	.word	0x00000070
        /*03a4*/ 	.short	0x010a
        /*03a6*/ 	.byte	0x3f
	.zero		1


	//   ....[49]....
        /*03a8*/ 	.word	0x0000cfd0
        /*03ac*/ 	.word	0x00000003
        /*03b0*/ 	.word	0x00000078
        /*03b4*/ 	.short	0x010a
        /*03b6*/ 	.byte	0x3f
	.zero		1


	//   ....[50]....
        /*03b8*/ 	.word	0x0000d330
        /*03bc*/ 	.word	0x0000000e
        /*03c0*/ 	.word	0x00000020
        /*03c4*/ 	.short	0x010a
        /*03c6*/ 	.byte	0x3f
	.zero		1


	//   ....[51]....
        /*03c8*/ 	.word	0x0000d6e0
        /*03cc*/ 	.word	0x00000004
        /*03d0*/ 	.word	0x00000088
        /*03d4*/ 	.short	0x0101
        /*03d6*/ 	.byte	0x3f
	.zero		1


	//   ....[52]....
        /*03d8*/ 	.word	0x0000dde0
        /*03dc*/ 	.word	0x00000005
        /*03e0*/ 	.word	0x00000000
        /*03e4*/ 	.short	0x010a
        /*03e6*/ 	.byte	0x3f
	.zero		1


	//   ....[53]....
        /*03e8*/ 	.word	0x0000de60
        /*03ec*/ 	.word	0x00000007
        /*03f0*/ 	.word	0x00000000
        /*03f4*/ 	.short	0x010a
        /*03f6*/ 	.byte	0x3f
	.zero		1


	//   ....[54]....
        /*03f8*/ 	.word	0x0000def0
        /*03fc*/ 	.word	0x00000006
        /*0400*/ 	.word	0x00000000
        /*0404*/ 	.short	0x010a
        /*0406*/ 	.byte	0x3f
	.zero		1


	//   ....[55]....
        /*0408*/ 	.word	0x0000df80
        /*040c*/ 	.word	0x00000003
        /*0410*/ 	.word	0x00000000
        /*0414*/ 	.short	0x010a
        /*0416*/ 	.byte	0x3f
	.zero		1


	//   ....[56]....
        /*0418*/ 	.word	0x0000dfe0
        /*041c*/ 	.word	0x00000004
        /*0420*/ 	.word	0x00000000
        /*0424*/ 	.short	0x010a
        /*0426*/ 	.byte	0x3f
	.zero		1


	//   ....[57]....
        /*0428*/ 	.word	0x0000e040
        /*042c*/ 	.word	0x00000005
        /*0430*/ 	.word	0x00000000
        /*0434*/ 	.short	0x010a
        /*0436*/ 	.byte	0x3f
	.zero		1


	//   ....[58]....
        /*0438*/ 	.word	0x0000e0a0
        /*043c*/ 	.word	0x00000003
        /*0440*/ 	.word	0x00000040
        /*0444*/ 	.short	0x010a
        /*0446*/ 	.byte	0x3f
	.zero		1


	//   ....[59]....
        /*0448*/ 	.word	0x0000e0f0
        /*044c*/ 	.word	0x0000003d
        /*0450*/ 	.word	0x00000040
        /*0454*/ 	.short	0x010a
        /*0456*/ 	.byte	0x3f
	.zero		1


	//   ....[60]....
        /*0458*/ 	.word	0x0000e140
        /*045c*/ 	.word	0x0000001a
        /*0460*/ 	.word	0x00000040
        /*0464*/ 	.short	0x010a
        /*0466*/ 	.byte	0x3f
	.zero		1


	//   ....[61]....
        /*0468*/ 	.word	0x0000e190
        /*046c*/ 	.word	0x0000001a
        /*0470*/ 	.word	0x00000040
        /*0474*/ 	.short	0x010a
        /*0476*/ 	.byte	0x3f
	.zero		1


	//   ....[62]....
        /*0478*/ 	.word	0x0000e1f0
        /*047c*/ 	.word	0x00000003
        /*0480*/ 	.word	0x00000088
        /*0484*/ 	.short	0x010a
        /*0486*/ 	.byte	0x3f
	.zero		1


	//   ....[63]....
        /*0488*/ 	.word	0x0000e250
        /*048c*/ 	.word	0x00000005
        /*0490*/ 	.word	0x00000060
        /*0494*/ 	.short	0x010a
        /*0496*/ 	.byte	0x3f
	.zero		1


	//   ....[64]....
        /*0498*/ 	.word	0x0000e2b0
        /*049c*/ 	.word	0x00000005
        /*04a0*/ 	.word	0x00000068
        /*04a4*/ 	.short	0x010a
        /*04a6*/ 	.byte	0x3f
	.zero		1


	//   ....[65]....
        /*04a8*/ 	.word	0x0000e310
        /*04ac*/ 	.word	0x00000005
        /*04b0*/ 	.word	0x00000070
        /*04b4*/ 	.short	0x010a
        /*04b6*/ 	.byte	0x3f
	.zero		1


	//   ....[66]....
        /*04b8*/ 	.word	0x0000e370
        /*04bc*/ 	.word	0x00000005
        /*04c0*/ 	.word	0x00000078
        /*04c4*/ 	.short	0x010a
        /*04c6*/ 	.byte	0x3f
	.zero		1


	//   ....[67]....
        /*04c8*/ 	.word	0x0000e3c0
        /*04cc*/ 	.word	0x00000003
        /*04d0*/ 	.word	0x00000060
        /*04d4*/ 	.short	0x010a
        /*04d6*/ 	.byte	0x3f
	.zero		1


	//   ....[68]....
        /*04d8*/ 	.word	0x0000e410
        /*04dc*/ 	.word	0x00000003
        /*04e0*/ 	.word	0x00000068
        /*04e4*/ 	.short	0x010a
        /*04e6*/ 	.byte	0x3f
	.zero		1


	//   ....[69]....
        /*04e8*/ 	.word	0x0000e460
        /*04ec*/ 	.word	0x00000003
        /*04f0*/ 	.word	0x00000070
        /*04f4*/ 	.short	0x010a
        /*04f6*/ 	.byte	0x3f
	.zero		1


	//   ....[70]....
        /*04f8*/ 	.word	0x0000e530
        /*04fc*/ 	.word	0x0000000e
        /*0500*/ 	.word	0x00000020
        /*0504*/ 	.short	0x010a
        /*0506*/ 	.byte	0x3f
	.zero		1


	//   ....[71]....
        /*0508*/ 	.word	0x0000e600
        /*050c*/ 	.word	0x00000005
        /*0510*/ 	.word	0x00000000
        /*0514*/ 	.short	0x010a
        /*0516*/ 	.byte	0x3f
	.zero		1


	//   ....[72]....
        /*0518*/ 	.word	0x0000e650
        /*051c*/ 	.word	0x00000007
        /*0520*/ 	.word	0x00000000
        /*0524*/ 	.short	0x010a
        /*0526*/ 	.byte	0x3f
	.zero		1


	//   ....[73]....
        /*0528*/ 	.word	0x0000e6a0
        /*052c*/ 	.word	0x00000006
        /*0530*/ 	.word	0x00000000
        /*0534*/ 	.short	0x010a
        /*0536*/ 	.byte	0x3f
	.zero		1


	//----- nvinfo : EIATTR_NUM_MBARRIERS
	.align		4
.L_38:
        /*0538*/ 	.byte	0x03, 0x38
        /*053a*/ 	.short	0x0012


	//----- nvinfo : EIATTR_EXIT_INSTR_OFFSETS
	.align		4
        /*053c*/ 	.byte	0x04, 0x1c
        /*053e*/ 	.short	(.L_40 - .L_39)


	//   ....[0]....
.L_39:
        /*0540*/ 	.word	0x0000dfd0


	//----- nvinfo : EIATTR_MAX_THREADS
	.align		4
.L_40:
        /*0544*/ 	.byte	0x04, 0x05
        /*0546*/ 	.short	(.L_42 - .L_41)
.L_41:
        /*0548*/ 	.word	0x00000180
        /*054c*/ 	.word	0x00000001
        /*0550*/ 	.word	0x00000001


	//----- nvinfo : EIATTR_CRS_STACK_SIZE
	.align		4
.L_42:
        /*0554*/ 	.byte	0x04, 0x1e
        /*0556*/ 	.short	(.L_44 - .L_43)
.L_43:
        /*0558*/ 	.word	0x00000000


	//----- nvinfo : EIATTR_CBANK_PARAM_SIZE
	.align		4
.L_44:
        /*055c*/ 	.byte	0x03, 0x19
        /*055e*/ 	.short	0x0770


	//----- nvinfo : EIATTR_PARAM_CBANK
	.align		4
        /*0560*/ 	.byte	0x04, 0x0a
        /*0562*/ 	.short	(.L_46 - .L_45)
	.align		4
.L_45:
        /*0564*/ 	.word	index@(.nv.constant0._ZN7cutlass13device_kernelINS_4gemm6kernel13GemmUniversalIN4cute5tupleIJiiiiEEENS1_10collective13CollectiveMmaINS1_34MainloopSm90TmaGmmaWarpSpecializedILi4ENS5_IJNS4_1CILi2EEENSA_ILi1EEESC_EEENS1_35KernelTmaWarpSpecializedCooperativeEEENS5_IJNSA_ILi256EEENSA_ILi64EEESH_EEENS_6half_tENS5_IJlSC_lEEESJ_SK_NS4_8TiledMMAINS4_8MMA_AtomIJNS4_4SM904GMMA25MMA_64x64x16_F32F16F16_SSILNSO_5MajorE0ELSQ_0ELNSO_7ScaleInE1ELSR_1EEEEEENS4_6LayoutISD_NS5_IJSC_NSA_ILi0EEESV_EEEEENS5_IJNS4_10UnderscoreESY_SY_EEEEENS4_13SM90_TMA_LOADENS4_14ComposedLayoutINS4_7SwizzleILi3ELi4ELi3EEENS4_18smem_ptr_flag_bitsILi16EEENSU_INS5_IJNSA_ILi8EEESH_EEENS5_IJSH_SC_EEEEEEEvNS4_8identityENS4_23SM90_TMA_LOAD_MULTICASTES1B_vS1C_EENS_8epilogue10collective18CollectiveEpilogueINS1F_22Sm90TmaWarpSpecializedILi4ELi2ELi16ELb1ELb0EEEJSI_NS5_IJNSA_ILi128EEENSA_ILi32EEEEEESJ_SK_SJ_SK_NS1F_6fusion15FusionCallbacksIS1J_NS1N_13LinCombEltActINS1F_6thread4GELUESJ_fSJ_fLNS_15FloatRoundStyleE2EEESI_S1M_JEEES11_NS12_INS13_ILi2ELi4ELi3EEES16_NSU_INS5_IJS17_S1L_EEENS5_IJS1L_SC_EEEEEEENS4_17SM75_U32x4_LDSM_NENS4_14SM90_TMA_STOREES1Z_NS4_17SM90_U32x4_STSM_NENS4_9Copy_AtomIJS22_SJ_EEEvEEEvvEEEEvNT_6ParamsE)
        /*0568*/ 	.short	0x0210
        /*056a*/ 	.short	0x0770


	//----- nvinfo : EIATTR_SW_WAR
	.align		4
.L_46:
        /*056c*/ 	.byte	0x04, 0x36
        /*056e*/ 	.short	(.L_48 - .L_47)
.L_47:
        /*0570*/ 	.word	0x00000008
.L_48:


//--------------------- .nv.callgraph             --------------------------
	.section	.nv.callgraph,"",@"SHT_CUDA_CALLGRAPH"
	.align	4
	.sectionentsize	8
	.align		4
        /*0000*/ 	.word	0x00000000
	.align		4
        /*0004*/ 	.word	0xffffffff
	.align		4
        /*0008*/ 	.word	index@(_ZN7cutlass13device_kernelINS_4gemm6kernel13GemmUniversalIN4cute5tupleIJiiiiEEENS1_10collective13CollectiveMmaINS1_34MainloopSm90TmaGmmaWarpSpecializedILi4ENS5_IJNS4_1CILi2EEENSA_ILi1EEESC_EEENS1_35KernelTmaWarpSpecializedCooperativeEEENS5_IJNSA_ILi256EEENSA_ILi64EEESH_EEENS_6half_tENS5_IJlSC_lEEESJ_SK_NS4_8TiledMMAINS4_8MMA_AtomIJNS4_4SM904GMMA25MMA_64x64x16_F32F16F16_SSILNSO_5MajorE0ELSQ_0ELNSO_7ScaleInE1ELSR_1EEEEEENS4_6LayoutISD_NS5_IJSC_NSA_ILi0EEESV_EEEEENS5_IJNS4_10UnderscoreESY_SY_EEEEENS4_13SM90_TMA_LOADENS4_14ComposedLayoutINS4_7SwizzleILi3ELi4ELi3EEENS4_18smem_ptr_flag_bitsILi16EEENSU_INS5_IJNSA_ILi8EEESH_EEENS5_IJSH_SC_EEEEEEEvNS4_8identityENS4_23SM90_TMA_LOAD_MULTICASTES1B_vS1C_EENS_8epilogue10collective18CollectiveEpilogueINS1F_22Sm90TmaWarpSpecializedILi4ELi2ELi16ELb1ELb0EEEJSI_NS5_IJNSA_ILi128EEENSA_ILi32EEEEEESJ_SK_SJ_SK_NS1F_6fusion15FusionCallbacksIS1J_NS1N_13LinCombEltActINS1F_6thread4GELUESJ_fSJ_fLNS_15FloatRoundStyleE2EEESI_S1M_JEEES11_NS12_INS13_ILi2ELi4ELi3EEES16_NSU_INS5_IJS17_S1L_EEENS5_IJS1L_SC_EEEEEEENS4_17SM75_U32x4_LDSM_NENS4_14SM90_TMA_STOREES1Z_NS4_17SM90_U32x4_STSM_NENS4_9Copy_AtomIJS22_SJ_EEEvEEEvvEEEEvNT_6ParamsE)
	.align		4
        /*000c*/ 	.word	index@(__assertfail)
	.align		4
        /*0010*/ 	.word	0x00000000
	.align		4
        /*0014*/ 	.word	0xfffffffe
	.align		4
        /*0018*/ 	.word	0x00000000
	.align		4
        /*001c*/ 	.word	0xfffffffd
	.align		4
        /*0020*/ 	.word	0x00000000
	.align		4
        /*0024*/ 	.word	0xfffffffc


//--------------------- .nv.constant4             --------------------------
	.section	.nv.constant4,"a",@progbits
	.align	8
	.align		8
.nv.constant4:
        /*0000*/ 	.dword	__assertfail
	.align		8
        /*0008*/ 	.dword	__unnamed_1
	.align		8
        /*0010*/ 	.dword	__unnamed_2
	.align		8
        /*0018*/ 	.dword	_ZN39_INTERNAL_b1172ee3_4_k_cu_574893fc_40964cuda3std3__45__cpo5beginE
	.align		8
        /*0020*/ 	.dword	_ZN39_INTERNAL_b1172ee3_4_k_cu_574893fc_40964cuda3std3__45__cpo3endE
	.align		8
        /*0028*/ 	.dword	_ZN39_INTERNAL_b1172ee3_4_k_cu_574893fc_40964cuda3std3__45__cpo6cbeginE
	.align		8
        /*0030*/ 	.dword	_ZN39_INTERNAL_b1172ee3_4_k_cu_574893fc_40964cuda3std3__45__cpo4cendE
	.align		8
        /*0038*/ 	.dword	_ZN39_INTERNAL_b1172ee3_4_k_cu_574893fc_40964cuda3std3__441_GLOBAL__N__b1172ee3_4_k_cu_574893fc_40966ignoreE
	.align		8
        /*0040*/ 	.dword	_ZN39_INTERNAL_b1172ee3_4_k_cu_574893fc_40964cuda3std3__419piecewise_constructE
	.align		8
        /*0048*/ 	.dword	_ZN39_INTERNAL_b1172ee3_4_k_cu_574893fc_40964cuda3std3__48in_placeE
	.align		8
        /*0050*/ 	.dword	_ZN39_INTERNAL_b1172ee3_4_k_cu_574893fc_40964cuda3std6ranges3__45__cpo4swapE
	.align		8
        /*0058*/ 	.dword	_ZN39_INTERNAL_b1172ee3_4_k_cu_574893fc_40964cuda3std6ranges3__45__cpo9iter_moveE
	.align		8
        /*0060*/ 	.dword	_ZN39_INTERNAL_b1172ee3_4_k_cu_574893fc_40964cute7productE
	.align		8
        /*0068*/ 	.dword	_ZN39_INTERNAL_b1172ee3_4_k_cu_574893fc_40964cute1_E
	.align		8
        /*0070*/ 	.dword	$str$22
	.align		8
        /*0078*/ 	.dword	$str$23
	.align		8
        /*0080*/ 	.dword	$str$26
	.align		8
        /*0088*/ 	.dword	$str$27


//--------------------- .text._ZN7cutlass13device_kernelINS_4gemm6kernel13GemmUniversalIN4cute5tupleIJiiiiEEENS1_10collective13CollectiveMmaINS1_34MainloopSm90TmaGmmaWarpSpecializedILi4ENS5_IJNS4_1CILi2EEENSA_ILi1EEESC_EEENS1_35KernelTmaWarpSpecializedCooperativeEEENS5_IJNSA_ILi256EEENSA_ILi64EEESH_EEENS_6half_tENS5_IJlSC_lEEESJ_SK_NS4_8TiledMMAINS4_8MMA_AtomIJNS4_4SM904GMMA25MMA_64x64x16_F32F16F16_SSILNSO_5MajorE0ELSQ_0ELNSO_7ScaleInE1ELSR_1EEEEEENS4_6LayoutISD_NS5_IJSC_NSA_ILi0EEESV_EEEEENS5_IJNS4_10UnderscoreESY_SY_EEEEENS4_13SM90_TMA_LOADENS4_14ComposedLayoutINS4_7SwizzleILi3ELi4ELi3EEENS4_18smem_ptr_flag_bitsILi16EEENSU_INS5_IJNSA_ILi8EEESH_EEENS5_IJSH_SC_EEEEEEEvNS4_8identityENS4_23SM90_TMA_LOAD_MULTICASTES1B_vS1C_EENS_8epilogue10collective18CollectiveEpilogueINS1F_22Sm90TmaWarpSpecializedILi4ELi2ELi16ELb1ELb0EEEJSI_NS5_IJNSA_ILi128EEENSA_ILi32EEEEEESJ_SK_SJ_SK_NS1F_6fusion15FusionCallbacksIS1J_NS1N_13LinCombEltActINS1F_6thread4GELUESJ_fSJ_fLNS_15FloatRoundStyleE2EEESI_S1M_JEEES11_NS12_INS13_ILi2ELi4ELi3EEES16_NSU_INS5_IJS17_S1L_EEENS5_IJS1L_SC_EEEEEEENS4_17SM75_U32x4_LDSM_NENS4_14SM90_TMA_STOREES1Z_NS4_17SM90_U32x4_STSM_NENS4_9Copy_AtomIJS22_SJ_EEEvEEEvvEEEEvNT_6ParamsE --------------------------
	.section	.text._ZN7cutlass13device_kernelINS_4gemm6kernel13GemmUniversalIN4cute5tupleIJiiiiEEENS1_10collective13CollectiveMmaINS1_34MainloopSm90TmaGmmaWarpSpecializedILi4ENS5_IJNS4_1CILi2EEENSA_ILi1EEESC_EEENS1_35KernelTmaWarpSpecializedCooperativeEEENS5_IJNSA_ILi256EEENSA_ILi64EEESH_EEENS_6half_tENS5_IJlSC_lEEESJ_SK_NS4_8TiledMMAINS4_8MMA_AtomIJNS4_4SM904GMMA25MMA_64x64x16_F32F16F16_SSILNSO_5MajorE0ELSQ_0ELNSO_7ScaleInE1ELSR_1EEEEEENS4_6LayoutISD_NS5_IJSC_NSA_ILi0EEESV_EEEEENS5_IJNS4_10UnderscoreESY_SY_EEEEENS4_13SM90_TMA_LOADENS4_14ComposedLayoutINS4_7SwizzleILi3ELi4ELi3EEENS4_18smem_ptr_flag_bitsILi16EEENSU_INS5_IJNSA_ILi8EEESH_EEENS5_IJSH_SC_EEEEEEEvNS4_8identityENS4_23SM90_TMA_LOAD_MULTICASTES1B_vS1C_EENS_8epilogue10collective18CollectiveEpilogueINS1F_22Sm90TmaWarpSpecializedILi4ELi2ELi16ELb1ELb0EEEJSI_NS5_IJNSA_ILi128EEENSA_ILi32EEEEEESJ_SK_SJ_SK_NS1F_6fusion15FusionCallbacksIS1J_NS1N_13LinCombEltActINS1F_6thread4GELUESJ_fSJ_fLNS_15FloatRoundStyleE2EEESI_S1M_JEEES11_NS12_INS13_ILi2ELi4ELi3EEES16_NSU_INS5_IJS17_S1L_EEENS5_IJS1L_SC_EEEEEEENS4_17SM75_U32x4_LDSM_NENS4_14SM90_TMA_STOREES1Z_NS4_17SM90_U32x4_STSM_NENS4_9Copy_AtomIJS22_SJ_EEEvEEEvvEEEEvNT_6ParamsE,"ax",@progbits
	.align	128
.text._ZN7cutlass13device_kernelINS_4gemm6kernel13GemmUniversalIN4cute5tupleIJiiiiEEENS1_10collective13CollectiveMmaINS1_34MainloopSm90TmaGmmaWarpSpecializedILi4ENS5_IJNS4_1CILi2EEENSA_ILi1EEESC_EEENS1_35KernelTmaWarpSpecializedCooperativeEEENS5_IJNSA_ILi256EEENSA_ILi64EEESH_EEENS_6half_tENS5_IJlSC_lEEESJ_SK_NS4_8TiledMMAINS4_8MMA_AtomIJNS4_4SM904GMMA25MMA_64x64x16_F32F16F16_SSILNSO_5MajorE0ELSQ_0ELNSO_7ScaleInE1ELSR_1EEEEEENS4_6LayoutISD_NS5_IJSC_NSA_ILi0EEESV_EEEEENS5_IJNS4_10UnderscoreESY_SY_EEEEENS4_13SM90_TMA_LOADENS4_14ComposedLayoutINS4_7SwizzleILi3ELi4ELi3EEENS4_18smem_ptr_flag_bitsILi16EEENSU_INS5_IJNSA_ILi8EEESH_EEENS5_IJSH_SC_EEEEEEEvNS4_8identityENS4_23SM90_TMA_LOAD_MULTICASTES1B_vS1C_EENS_8epilogue10collective18CollectiveEpilogueINS1F_22Sm90TmaWarpSpecializedILi4ELi2ELi16ELb1ELb0EEEJSI_NS5_IJNSA_ILi128EEENSA_ILi32EEEEEESJ_SK_SJ_SK_NS1F_6fusion15FusionCallbacksIS1J_NS1N_13LinCombEltActINS1F_6thread4GELUESJ_fSJ_fLNS_15FloatRoundStyleE2EEESI_S1M_JEEES11_NS12_INS13_ILi2ELi4ELi3EEES16_NSU_INS5_IJS17_S1L_EEENS5_IJS1L_SC_EEEEEEENS4_17SM75_U32x4_LDSM_NENS4_14SM90_TMA_STOREES1Z_NS4_17SM90_U32x4_STSM_NENS4_9Copy_AtomIJS22_SJ_EEEvEEEvvEEEEvNT_6ParamsE:
        .type           _ZN7cutlass13device_kernelINS_4gemm6kernel13GemmUniversalIN4cute5tupleIJiiiiEEENS1_10collective13CollectiveMmaINS1_34MainloopSm90TmaGmmaWarpSpecializedILi4ENS5_IJNS4_1CILi2EEENSA_ILi1EEESC_EEENS1_35KernelTmaWarpSpecializedCooperativeEEENS5_IJNSA_ILi256EEENSA_ILi64EEESH_EEENS_6half_tENS5_IJlSC_lEEESJ_SK_NS4_8TiledMMAINS4_8MMA_AtomIJNS4_4SM904GMMA25MMA_64x64x16_F32F16F16_SSILNSO_5MajorE0ELSQ_0ELNSO_7ScaleInE1ELSR_1EEEEEENS4_6LayoutISD_NS5_IJSC_NSA_ILi0EEESV_EEEEENS5_IJNS4_10UnderscoreESY_SY_EEEEENS4_13SM90_TMA_LOADENS4_14ComposedLayoutINS4_7SwizzleILi3ELi4ELi3EEENS4_18smem_ptr_flag_bitsILi16EEENSU_INS5_IJNSA_ILi8EEESH_EEENS5_IJSH_SC_EEEEEEEvNS4_8identityENS4_23SM90_TMA_LOAD_MULTICASTES1B_vS1C_EENS_8epilogue10collective18CollectiveEpilogueINS1F_22Sm90TmaWarpSpecializedILi4ELi2ELi16ELb1ELb0EEEJSI_NS5_IJNSA_ILi128EEENSA_ILi32EEEEEESJ_SK_SJ_SK_NS1F_6fusion15FusionCallbacksIS1J_NS1N_13LinCombEltActINS1F_6thread4GELUESJ_fSJ_fLNS_15FloatRoundStyleE2EEESI_S1M_JEEES11_NS12_INS13_ILi2ELi4ELi3EEES16_NSU_INS5_IJS17_S1L_EEENS5_IJS1L_SC_EEEEEEENS4_17SM75_U32x4_LDSM_NENS4_14SM90_TMA_STOREES1Z_NS4_17SM90_U32x4_STSM_NENS4_9Copy_AtomIJS22_SJ_EEEvEEEvvEEEEvNT_6ParamsE,@function
        .size           _ZN7cutlass13device_kernelINS_4gemm6kernel13GemmUniversalIN4cute5tupleIJiiiiEEENS1_10collective13CollectiveMmaINS1_34MainloopSm90TmaGmmaWarpSpecializedILi4ENS5_IJNS4_1CILi2EEENSA_ILi1EEESC_EEENS1_35KernelTmaWarpSpecializedCooperativeEEENS5_IJNSA_ILi256EEENSA_ILi64EEESH_EEENS_6half_tENS5_IJlSC_lEEESJ_SK_NS4_8TiledMMAINS4_8MMA_AtomIJNS4_4SM904GMMA25MMA_64x64x16_F32F16F16_SSILNSO_5MajorE0ELSQ_0ELNSO_7ScaleInE1ELSR_1EEEEEENS4_6LayoutISD_NS5_IJSC_NSA_ILi0EEESV_EEEEENS5_IJNS4_10UnderscoreESY_SY_EEEEENS4_13SM90_TMA_LOADENS4_14ComposedLayoutINS4_7SwizzleILi3ELi4ELi3EEENS4_18smem_ptr_flag_bitsILi16EEENSU_INS5_IJNSA_ILi8EEESH_EEENS5_IJSH_SC_EEEEEEEvNS4_8identityENS4_23SM90_TMA_LOAD_MULTICASTES1B_vS1C_EENS_8epilogue10collective18CollectiveEpilogueINS1F_22Sm90TmaWarpSpecializedILi4ELi2ELi16ELb1ELb0EEEJSI_NS5_IJNSA_ILi128EEENSA_ILi32EEEEEESJ_SK_SJ_SK_NS1F_6fusion15FusionCallbacksIS1J_NS1N_13LinCombEltActINS1F_6thread4GELUESJ_fSJ_fLNS_15FloatRoundStyleE2EEESI_S1M_JEEES11_NS12_INS13_ILi2ELi4ELi3EEES16_NSU_INS5_IJS17_S1L_EEENS5_IJS1L_SC_EEEEEEENS4_17SM75_U32x4_LDSM_NENS4_14SM90_TMA_STOREES1Z_NS4_17SM90_U32x4_STSM_NENS4_9Copy_AtomIJS22_SJ_EEEvEEEvvEEEEvNT_6ParamsE,(.L_x_189 - _ZN7cutlass13device_kernelINS_4gemm6kernel13GemmUniversalIN4cute5tupleIJiiiiEEENS1_10collective13CollectiveMmaINS1_34MainloopSm90TmaGmmaWarpSpecializedILi4ENS5_IJNS4_1CILi2EEENSA_ILi1EEESC_EEENS1_35KernelTmaWarpSpecializedCooperativeEEENS5_IJNSA_ILi256EEENSA_ILi64EEESH_EEENS_6half_tENS5_IJlSC_lEEESJ_SK_NS4_8TiledMMAINS4_8MMA_AtomIJNS4_4SM904GMMA25MMA_64x64x16_F32F16F16_SSILNSO_5MajorE0ELSQ_0ELNSO_7ScaleInE1ELSR_1EEEEEENS4_6LayoutISD_NS5_IJSC_NSA_ILi0EEESV_EEEEENS5_IJNS4_10UnderscoreESY_SY_EEEEENS4_13SM90_TMA_LOADENS4_14ComposedLayoutINS4_7SwizzleILi3ELi4ELi3EEENS4_18smem_ptr_flag_bitsILi16EEENSU_INS5_IJNSA_ILi8EEESH_EEENS5_IJSH_SC_EEEEEEEvNS4_8identityENS4_23SM90_TMA_LOAD_MULTICASTES1B_vS1C_EENS_8epilogue10collective18CollectiveEpilogueINS1F_22Sm90TmaWarpSpecializedILi4ELi2ELi16ELb1ELb0EEEJSI_NS5_IJNSA_ILi128EEENSA_ILi32EEEEEESJ_SK_SJ_SK_NS1F_6fusion15FusionCallbacksIS1J_NS1N_13LinCombEltActINS1F_6thread4GELUESJ_fSJ_fLNS_15FloatRoundStyleE2EEESI_S1M_JEEES11_NS12_INS13_ILi2ELi4ELi3EEES16_NSU_INS5_IJS17_S1L_EEENS5_IJS1L_SC_EEEEEEENS4_17SM75_U32x4_LDSM_NENS4_14SM90_TMA_STOREES1Z_NS4_17SM90_U32x4_STSM_NENS4_9Copy_AtomIJS22_SJ_EEEvEEEvvEEEEvNT_6ParamsE)
        .other          _ZN7cutlass13device_kernelINS_4gemm6kernel13GemmUniversalIN4cute5tupleIJiiiiEEENS1_10collective13CollectiveMmaINS1_34MainloopSm90TmaGmmaWarpSpecializedILi4ENS5_IJNS4_1CILi2EEENSA_ILi1EEESC_EEENS1_35KernelTmaWarpSpecializedCooperativeEEENS5_IJNSA_ILi256EEENSA_ILi64EEESH_EEENS_6half_tENS5_IJlSC_lEEESJ_SK_NS4_8TiledMMAINS4_8MMA_AtomIJNS4_4SM904GMMA25MMA_64x64x16_F32F16F16_SSILNSO_5MajorE0ELSQ_0ELNSO_7ScaleInE1ELSR_1EEEEEENS4_6LayoutISD_NS5_IJSC_NSA_ILi0EEESV_EEEEENS5_IJNS4_10UnderscoreESY_SY_EEEEENS4_13SM90_TMA_LOADENS4_14ComposedLayoutINS4_7SwizzleILi3ELi4ELi3EEENS4_18smem_ptr_flag_bitsILi16EEENSU_INS5_IJNSA_ILi8EEESH_EEENS5_IJSH_SC_EEEEEEEvNS4_8identityENS4_23SM90_TMA_LOAD_MULTICASTES1B_vS1C_EENS_8epilogue10collective18CollectiveEpilogueINS1F_22Sm90TmaWarpSpecializedILi4ELi2ELi16ELb1ELb0EEEJSI_NS5_IJNSA_ILi128EEENSA_ILi32EEEEEESJ_SK_SJ_SK_NS1F_6fusion15FusionCallbacksIS1J_NS1N_13LinCombEltActINS1F_6thread4GELUESJ_fSJ_fLNS_15FloatRoundStyleE2EEESI_S1M_JEEES11_NS12_INS13_ILi2ELi4ELi3EEES16_NSU_INS5_IJS17_S1L_EEENS5_IJS1L_SC_EEEEEEENS4_17SM75_U32x4_LDSM_NENS4_14SM90_TMA_STOREES1Z_NS4_17SM90_U32x4_STSM_NENS4_9Copy_AtomIJS22_SJ_EEEvEEEvvEEEEvNT_6ParamsE,@"STO_CUDA_ENTRY STV_DEFAULT"
_ZN7cutlass13device_kernelINS_4gemm6kernel13GemmUniversalIN4cute5tupleIJiiiiEEENS1_10collective13CollectiveMmaINS1_34MainloopSm90TmaGmmaWarpSpecializedILi4ENS5_IJNS4_1CILi2EEENSA_ILi1EEESC_EEENS1_35KernelTmaWarpSpecializedCooperativeEEENS5_IJNSA_ILi256EEENSA_ILi64EEESH_EEENS_6half_tENS5_IJlSC_lEEESJ_SK_NS4_8TiledMMAINS4_8MMA_AtomIJNS4_4SM904GMMA25MMA_64x64x16_F32F16F16_SSILNSO_5MajorE0ELSQ_0ELNSO_7ScaleInE1ELSR_1EEEEEENS4_6LayoutISD_NS5_IJSC_NSA_ILi0EEESV_EEEEENS5_IJNS4_10UnderscoreESY_SY_EEEEENS4_13SM90_TMA_LOADENS4_14ComposedLayoutINS4_7SwizzleILi3ELi4ELi3EEENS4_18smem_ptr_flag_bitsILi16EEENSU_INS5_IJNSA_ILi8EEESH_EEENS5_IJSH_SC_EEEEEEEvNS4_8identityENS4_23SM90_TMA_LOAD_MULTICASTES1B_vS1C_EENS_8epilogue10collective18CollectiveEpilogueINS1F_22Sm90TmaWarpSpecializedILi4ELi2ELi16ELb1ELb0EEEJSI_NS5_IJNSA_ILi128EEENSA_ILi32EEEEEESJ_SK_SJ_SK_NS1F_6fusion15FusionCallbacksIS1J_NS1N_13LinCombEltActINS1F_6thread4GELUESJ_fSJ_fLNS_15FloatRoundStyleE2EEESI_S1M_JEEES11_NS12_INS13_ILi2ELi4ELi3EEES16_NSU_INS5_IJS17_S1L_EEENS5_IJS1L_SC_EEEEEEENS4_17SM75_U32x4_LDSM_NENS4_14SM90_TMA_STOREES1Z_NS4_17SM90_U32x4_STSM_NENS4_9Copy_AtomIJS22_SJ_EEEvEEEvvEEEEvNT_6ParamsE:
[----:B------:R-:W1:Y:S01]  /*0000*/  LDC R1, c[0x0][0x28] ;  /* 0x00000a00ff017b82 */ /* 0x000e620000000800 */
[----:B------:R-:W2:Y:S07]  /*0010*/  S2R R18, SR_TID.X ;  /* 0x0000000000127919 */ /* 0x000eae0000002100 */
[----:B------:R-:W3:Y:S01]  /*0020*/  LDC.64 R4, c[0x0][0x588] ;  /* 0x00016200ff047b82 */ /* 0x000ee20000000a00 */
[----:B------:R-:W-:Y:S01]  /*0030*/  ELECT P0, URZ, PT ;  /* 0x00000000003f782f */ /* 0x000fe20003800000 */
[----:B------:R-:W-:Y:S01]  /*0040*/  BSSY B0, `(.L_x_0) ;  /* 0x0000016000007945 */ /* 0x000fe20003800000 */
[----:B--2---:R-:W-:-:S02]  /*0050*/  SHF.R.U32.HI R8, RZ, 0x5, R18 ;  /* 0x00000005ff087819 */ /* 0x004fc40000011612 */
[----:B------:R-:W-:-:S03]  /*0060*/  SHF.R.U32.HI R2, RZ, 0x7, R18 ;  /* 0x00000007ff027819 */ /* 0x000fc60000011612 */
[----:B------:R-:W2:Y:S04]  /*0070*/  SHFL.IDX PT, R0, R8, RZ, 0x1f ;  /* 0x00001fff08007589 */ /* 0x000ea800000e0000 */
[----:B------:R4:W1:Y:S01]  /*0080*/  SHFL.IDX PT, R7, R2, RZ, 0x1f ;  /* 0x00001fff02077589 */ /* 0x00086200000e0000 */
[----:B--2---:R-:W-:Y:S02]  /*0090*/  ISETP.NE.OR P0, PT, R0, RZ, !P0 ;  /* 0x000000ff0000720c */ /* 0x004fe40004705670 */
[----:B------:R-:W-:-:S11]  /*00a0*/  SHF.R.S32.HI R3, RZ, 0x1f, R0 ;  /* 0x0000001fff037819 */ /* 0x000fd60000011400 */
[----:B-1-34-:R-:W-:Y:S05]  /*00b0*/  @P0 BRA `(.L_x_1) ;  /* 0x0000000000380947 */ /* 0x01afea0003800000 */
[----:B------:R-:W-:Y:S02]  /*00c0*/  ULDC.64 UR4, c[0x0][0x198] ;  /* 0x0000660000047ab9 */ /* 0x000fe40000000a00 */
[----:B------:R-:W-:Y:S02]  /*00d0*/  UIADD3 UR6, UP0, UR4, 0xf0, URZ ;  /* 0x000000f004067890 */ /* 0x000fe4000ff1e03f */
[----:B------:R-:W-:Y:S02]  /*00e0*/  UIADD3 UR8, UP1, UR4, 0x1f0, URZ ;  /* 0x000001f004087890 */ /* 0x000fe4000ff3e03f */
[----:B------:R-:W-:Y:S02]  /*00f0*/  UIADD3 UR10, UP2, UR4, 0x3f0, URZ ;  /* 0x000003f0040a7890 */ /* 0x000fe4000ff5e03f */
[----:B------:R-:W-:Y:S02]  /*0100*/  UIADD3 UR4, UP3, UR4, 0x4f0, URZ ;  /* 0x000004f004047890 */ /* 0x000fe4000ff7e03f */
[----:B------:R-:W-:-:S02]  /*0110*/  UIADD3.X UR7, URZ, UR5, URZ, UP0, !UPT ;  /* 0x000000053f077290 */ /* 0x000fc400087fe43f */
[----:B------:R-:W-:Y:S02]  /*0120*/  UIADD3.X UR9, URZ, UR5, URZ, UP1, !UPT ;  /* 0x000000053f097290 */ /* 0x000fe40008ffe43f */
[----:B------:R-:W-:Y:S02]  /*0130*/  UIADD3.X UR11, URZ, UR5, URZ, UP2, !UPT ;  /* 0x000000053f0b7290 */ /* 0x000fe400097fe43f */
[----:B------:R-:W-:-:S03]  /*0140*/  UIADD3.X UR5, URZ, UR5, URZ, UP3, !UPT ;  /* 0x000000053f057290 */ /* 0x000fc60009ffe43f */
[----:B------:R1:W-:Y:S02]  /*0150*/  UTMACCTL.PF [UR6] ;  /* 0x00000000060079b9 */ /* 0x0003e40008040000 */
[----:B------:R1:W-:Y:S02]  /*0160*/  UTMACCTL.PF [UR8] ;  /* 0x00000000080079b9 */ /* 0x0003e40008040000 */
[----:B------:R1:W-:Y:S02]  /*0170*/  UTMACCTL.PF [UR10] ;  /* 0x000000000a0079b9 */ /* 0x0003e40008040000 */
[----:B------:R1:W-:Y:S02]  /*0180*/  UTMACCTL.PF [UR4] ;  /* 0x00000000040079b9 */ /* 0x0003e40008040000 */
[----:B-1----:R-:W-:Y:S01]  /*0190*/  NOP ;  /* 0x0000000000007918 */ /* 0x002fe20000000000 */
.L_x_1:
[----:B------:R-:W-:Y:S05]  /*01a0*/  BSYNC B0 ;  /* 0x0000000000007941 */ /* 0x000fea0003800000 */
.L_x_0:
[----:B------:R-:W-:Y:S01]  /*01b0*/  ULDC.64 UR4, c[0x0][0x590] ;  /* 0x0001640000047ab9 */ /* 0x000fe20000000a00 */
[----:B------:R-:W-:Y:S01]  /*01c0*/  LEA.HI R3, R3, R0, RZ, 0x2 ;  /* 0x0000000003037211 */ /* 0x000fe200078f10ff */
[----:B------:R-:W-:Y:S01]  /*01d0*/  ULDC.64 UR40, c[0x0][0x208] ;  /* 0x0000820000287ab9 */ /* 0x000fe20000000a00 */
[----:B------:R-:W-:Y:S01]  /*01e0*/  ISETP.NE.U32.AND P2, PT, RZ, UR4, PT ;  /* 0x00000004ff007c0c */ /* 0x000fe2000bf45070 */
[----:B------:R-:W-:Y:S01]  /*01f0*/  IMAD.MOV.U32 R2, RZ, RZ, R4 ;  /* 0x000000ffff027224 */ /* 0x000fe200078e0004 */
[----:B------:R-:W-:Y:S02]  /*0200*/  LOP3.LUT R3, R3, 0xfffffffc, RZ, 0xc0, !PT ;  /* 0xfffffffc03037812 */ /* 0x000fe400078ec0ff */
[----:B------:R-:W-:Y:S02]  /*0210*/  ISETP.NE.AND.EX P3, PT, RZ, UR5, PT, P2 ;  /* 0x00000005ff007c0c */ /* 0x000fe4000bf65320 */
[----:B------:R-:W-:Y:S01]  /*0220*/  PRMT R6, RZ, 0x7610, R6 ;  /* 0x00007610ff067816 */ /* 0x000fe20000000006 */
[----:B------:R-:W-:-:S02]  /*0230*/  IMAD.IADD R0, R0, 0x1, -R3 ;  /* 0x0000000100007824 */ /* 0x000fc400078e0a03 */
[----:B------:R-:W-:-:S08]  /*0240*/  IMAD.MOV.U32 R3, RZ, RZ, R5 ;  /* 0x000000ffff037224 */ /* 0x000fd000078e0005 */
[----:B------:R-:W-:Y:S05]  /*0250*/  @P3 BRA `(.L_x_2) ;  /* 0x0000000000303947 */ /* 0x000fea0003800000 */
[----:B------:R-:W-:Y:S02]  /*0260*/  ULDC.64 UR6, c[0x0][0x588] ;  /* 0x0001620000067ab9 */ /* 0x000fe40000000a00 */
[----:B------:R-:W-:-:S04]  /*0270*/  ISETP.NE.U32.AND P0, PT, RZ, UR6, PT ;  /* 0x00000006ff007c0c */ /* 0x000fc8000bf05070 */
[----:B------:R-:W-:-:S13]  /*0280*/  ISETP.NE.AND.EX P0, PT, RZ, UR7, PT, P0 ;  /* 0x00000007ff007c0c */ /* 0x000fda000bf05300 */
[----:B------:R-:W-:Y:S05]  /*0290*/  @!P0 BRA `(.L_x_3) ;  /* 0x0000000000108947 */ /* 0x000fea0003800000 */
[----:B------:R-:W2:Y:S02]  /*02a0*/  LDG.E R6, desc[UR40][R2.64] ;  /* 0x0000002802067981 */ /* 0x000ea4000c1e1900 */
[----:B--2---:R-:W-:Y:S02]  /*02b0*/  FSETP.NEU.AND P1, PT, R6, RZ, PT ;  /* 0x000000ff0600720b */ /* 0x004fe40003f2d000 */
[----:B------:R-:W-:Y:S01]  /*02c0*/  MOV R6, 0x1 ;  /* 0x0000000100067802 */ /* 0x000fe20000000f00 */
[----:B------:R-:W-:Y:S10]  /*02d0*/  BRA `(.L_x_2) ;  /* 0x0000000000107947 */ /* 0x000ff40003800000 */
.L_x_3:
[----:B------:R-:W-:Y:S01]  /*02e0*/  ULDC UR6, c[0x0][0x580] ;  /* 0x0001600000067ab9 */ /* 0x000fe20000000800 */
[----:B------:R-:W-:Y:S01]  /*02f0*/  IMAD.MOV.U32 R6, RZ, RZ, 0x1 ;  /* 0x00000001ff067424 */ /* 0x000fe200078e00ff */
[----:B------:R-:W-:Y:S02]  /*0300*/  FSETP.NEU.AND P1, PT, RZ, UR6, PT ;  /* 0x00000006ff007c0b */ /* 0x000fe4000bf2d000 */
[----:B------:R-:W-:-:S11]  /*0310*/  CS2R R2, SRZ ;  /* 0x0000000000027805 */ /* 0x000fd6000001ff00 */
.L_x_2:
[----:B------:R-:W-:Y:S02]  /*0320*/  ISETP.NE.U32.AND P4, PT, R2, RZ, PT ;  /* 0x000000ff0200720c */ /* 0x000fe40003f85070 */
[----:B------:R-:W-:Y:S02]  /*0330*/  ISETP.NE.AND.EX P5, PT, RZ, UR5, PT, P2 ;  /* 0x00000005ff007c0c */ /* 0x000fe4000bfa5320 */
[----:B------:R-:W-:Y:S02]  /*0340*/  ISETP.NE.AND.EX P2, PT, R3, RZ, PT, P4 ;  /* 0x000000ff0300720c */ /* 0x000fe40003f45340 */
[----:B------:R-:W-:-:S11]  /*0350*/  PLOP3.LUT P0, PT, PT, PT, PT, 0x8, 0x0 ;  /* 0x000000000000781c */ /* 0x000fd60003f0e170 */
[----:B------:R-:W-:Y:S05]  /*0360*/  @P2 BRA P5, `(.L_x_4) ;  /* 0x0000000000342947 */ /* 0x000fea0002800000 */
[----:B------:R-:W-:-:S04]  /*0370*/  ISETP.NE.U32.AND P0, PT, RZ, UR4, PT ;  /* 0x00000004ff007c0c */ /* 0x000fc8000bf05070 */
[----:B------:R-:W-:-:S13]  /*0380*/  ISETP.NE.AND.EX P0, PT, RZ, UR5, PT, P0 ;  /* 0x00000005ff007c0c */ /* 0x000fda000bf05300 */
[----:B------:R-:W-:Y:S05]  /*0390*/  @!P0 BRA `(.L_x_5) ;  /* 0x0000000000248947 */ /* 0x000fea0003800000 */
[----:B------:R-:W-:Y:S02]  /*03a0*/  PRMT R6, R6, 0x9910, RZ ;  /* 0x0000991006067816 */ /* 0x000fe400000000ff */
[----:B------:R-:W-:Y:S02]  /*03b0*/  ISETP.NE.U32.AND P0, PT, R2, RZ, PT ;  /* 0x000000ff0200720c */ /* 0x000fe40003f05070 */
[----:B------:R-:W-:Y:S02]  /*03c0*/  ISETP.NE.AND P2, PT, R6, RZ, PT ;  /* 0x000000ff0600720c */ /* 0x000fe40003f45270 */
[----:B------:R-:W-:Y:S02]  /*03d0*/  ISETP.NE.AND.EX P0, PT, R3, RZ, PT, P0 ;  /* 0x000000ff0300720c */ /* 0x000fe40003f05300 */
[----:B------:R-:W-:-:S09]  /*03e0*/  SEL R2, RZ, 0xffffffff, P1 ;  /* 0xffffffffff027807 */ /* 0x000fd20000800000 */
[----:B------:R-:W-:-:S04]  /*03f0*/  @!P2 SEL R2, RZ, 0xffffffff, P0 ;  /* 0xffffffffff02a807 */ /* 0x000fc80000000000 */
[----:B------:R-:W-:-:S04]  /*0400*/  LOP3.LUT R2, R2, 0x1, RZ, 0xc0, !PT ;  /* 0x0000000102027812 */ /* 0x000fc800078ec0ff */
[----:B------:R-:W-:Y:S01]  /*0410*/  ISETP.EQ.U32.AND P0, PT, R2, 0x1, PT ;  /* 0x000000010200780c */ /* 0x000fe20003f02070 */
[----:B------:R-:W-:-:S12]  /*0420*/  BRA `(.L_x_4) ;  /* 0x0000000000047947 */ /* 0x000fd80003800000 */
.L_x_5:
[----:B------:R-:W-:-:S13]  /*0430*/  PLOP3.LUT P0, PT, P1, PT, PT, 0x8, 0x0 ;  /* 0x000000000000781c */ /* 0x000fda0000f0e170 */
.L_x_4:
[----:B------:R-:W1:Y:S02]  /*0440*/  SHFL.IDX PT, R2, R8, RZ, 0x1f ;  /* 0x00001fff08027589 */ /* 0x000e6400000e0000 */
[----:B-1----:R-:W-:-:S13]  /*0450*/  ISETP.NE.AND P1, PT, R2, RZ, PT ;  /* 0x000000ff0200720c */ /* 0x002fda0003f25270 */
[----:B------:R-:W-:Y:S05]  /*0460*/  @P1 BRA `(.L_x_6) ;  /* 0x0000000000581947 */ /* 0x000fea0003800000 */
[----:B------:R-:W1:Y:S01]  /*0470*/  S2UR UR8, SR_CgaCtaId ;  /* 0x00000000000879c3 */ /* 0x000e620000008800 */
[----:B------:R-:W-:Y:S01]  /*0480*/  UMOV UR4, 0x400 ;  /* 0x0000040000047882 */ /* 0x000fe20000000000 */
[----:B------:R-:W-:Y:S01]  /*0490*/  UMOV UR5, 0x1 ;  /* 0x0000000100057882 */ /* 0x000fe20000000000 */
[----:B------:R-:W-:Y:S01]  /*04a0*/  UMOV UR6, 0x4 ;  /* 0x0000000400067882 */ /* 0x000fe20000000000 */
[----:B------:R-:W-:Y:S01]  /*04b0*/  ELECT P1, URZ, PT ;  /* 0x00000000003f782f */ /* 0x000fe20003820000 */
[----:B------:R-:W-:-:S04]  /*04c0*/  UIADD3 UR6, -UR6, 0x100000, URZ ;  /* 0x0010000006067890 */ /* 0x000fc8000fffe13f */
[----:B------:R-:W-:Y:S02]  /*04d0*/  USHF.L.U32 UR7, UR6, 0xb, URZ ;  /* 0x0000000b06077899 */ /* 0x000fe4000800063f */
[----:B------:R-:W-:Y:S02]  /*04e0*/  USHF.L.U32 UR6, UR6, 0x1, URZ ;  /* 0x0000000106067899 */ /* 0x000fe4000800063f */
[----:B-1----:R-:W-:Y:S02]  /*04f0*/  ULEA UR8, UR8, UR4, 0x18 ;  /* 0x0000000408087291 */ /* 0x002fe4000f8ec03f */
[----:B------:R-:W-:-:S04]  /*0500*/  UIADD3 UR4, -UR5, 0x100000, URZ ;  /* 0x0010000005047890 */ /* 0x000fc8000fffe13f */
[----:B------:R-:W-:Y:S02]  /*0510*/  USHF.L.U32 UR5, UR4, 0xb, URZ ;  /* 0x0000000b04057899 */ /* 0x000fe4000800063f */
[----:B------:R-:W-:Y:S01]  /*0520*/  USHF.L.U32 UR4, UR4, 0x1, URZ ;  /* 0x0000000104047899 */ /* 0x000fe2000800063f */
[----:B------:R-:W1:Y:S11]  /*0530*/  FENCE.VIEW.ASYNC.S ;  /* 0x00000000000073c6 */ /* 0x000e760000000000 */
[----:B-1----:R1:W2:Y:S01]  /*0540*/  SYNCS.EXCH.64 URZ, [UR8], UR4 ;  /* 0x00000004083f75b2 */ /* 0x0022a20008000100 */
[----:B------:R1:W3:Y:S01]  /*0550*/  SYNCS.EXCH.64 URZ, [UR8+0x20], UR6 ;  /* 0x00002006083f75b2 */ /* 0x0002e20008000100 */
[----:B------:R1:W4:Y:S01]  /*0560*/  SYNCS.EXCH.64 URZ, [UR8+0x8], UR4 ;  /* 0x00000804083f75b2 */ /* 0x0003220008000100 */
[----:B------:R1:W1:Y:S01]  /*0570*/  SYNCS.EXCH.64 URZ, [UR8+0x28], UR6 ;  /* 0x00002806083f75b2 */ /* 0x0002620008000100 */
[----:B------:R1:W1:Y:S01]  /*0580*/  SYNCS.EXCH.64 URZ, [UR8+0x10], UR4 ;  /* 0x00001004083f75b2 */ /* 0x0002620008000100 */
[----:B------:R1:W1:Y:S01]  /*0590*/  SYNCS.EXCH.64 URZ, [UR8+0x30], UR6 ;  /* 0x00003006083f75b2 */ /* 0x0002620008000100 */
[----:B------:R1:W1:Y:S01]  /*05a0*/  SYNCS.EXCH.64 URZ, [UR8+0x18], UR4 ;  /* 0x00001804083f75b2 */ /* 0x0002620008000100 */
[----:B------:R1:W1:Y:S01]  /*05b0*/  SYNCS.EXCH.64 URZ, [UR8+0x38], UR6 ;  /* 0x00003806083f75b2 */ /* 0x0002620008000100 */
[----:B------:R-:W-:Y:S01]  /*05c0*/  NOP ;  /* 0x0000000000007918 */ /* 0x000fe20000000000 */
.L_x_6:
[----:B------:R-:W5:Y:S01]  /*05d0*/  SHFL.IDX PT, R3, R8, RZ, 0x1f ;  /* 0x00001fff08037589 */ /* 0x000f6200000e0000 */
[----:B------:R-:W1:Y:S01]  /*05e0*/  S2UR UR9, SR_CTAID.X ;  /* 0x00000000000979c3 */ /* 0x000e620000002500 */
[----:B------:R-:W-:Y:S01]  /*05f0*/  NOP ;  /* 0x0000000000007918 */ /* 0x000fe20000000000 */
[----:B-----5:R-:W-:Y:S02]  /*0600*/  ISETP.NE.AND P1, PT, R3, RZ, PT ;  /* 0x000000ff0300720c */ /* 0x020fe40003f25270 */
[----:B------:R-:W-:-:S04]  /*0610*/  SHF.R.S32.HI R3, RZ, 0x1f, R18 ;  /* 0x0000001fff037819 */ /* 0x000fc80000011412 */
[----:B------:R-:W-:-:S07]  /*0620*/  LEA.HI R3, R3, R18, RZ, 0x7 ;  /* 0x0000001203037211 */ /* 0x000fce00078f38ff */
[----:B-1----:R-:W-:Y:S05]  /*0630*/  @P1 BRA `(.L_x_7) ;  /* 0x0000000000581947 */ /* 0x002fea0003800000 */
[----:B------:R-:W1:Y:S01]  /*0640*/  S2UR UR5, SR_CgaCtaId ;  /* 0x00000000000579c3 */ /* 0x000e620000008800 */
[----:B------:R-:W-:Y:S01]  /*0650*/  UMOV UR4, 0x400 ;  /* 0x0000040000047882 */ /* 0x000fe20000000000 */
[----:B------:R-:W-:Y:S01]  /*0660*/  UMOV UR6, 0x20 ;  /* 0x0000002000067882 */ /* 0x000fe20000000000 */
[----:B------:R-:W-:Y:S01]  /*0670*/  UMOV UR7, 0x100 ;  /* 0x0000010000077882 */ /* 0x000fe20000000000 */
[----:B------:R-:W-:Y:S01]  /*0680*/  ELECT P1, URZ, PT ;  /* 0x00000000003f782f */ /* 0x000fe20003820000 */
[----:B-1----:R-:W-:Y:S02]  /*0690*/  ULEA UR8, UR5, UR4, 0x18 ;  /* 0x0000000405087291 */ /* 0x002fe4000f8ec03f */
[----:B------:R-:W-:-:S04]  /*06a0*/  UIADD3 UR4, -UR6, 0x100000, URZ ;  /* 0x0010000006047890 */ /* 0x000fc8000fffe13f */
[----:B------:R-:W-:Y:S02]  /*06b0*/  USHF.L.U32 UR5, UR4, 0xb, URZ ;  /* 0x0000000b04057899 */ /* 0x000fe4000800063f */
[----:B------:R-:W-:Y:S02]  /*06c0*/  USHF.L.U32 UR4, UR4, 0x1, URZ ;  /* 0x0000000104047899 */ /* 0x000fe4000800063f */
[----:B------:R-:W-:-:S04]  /*06d0*/  UIADD3 UR6, -UR7, 0x100000, URZ ;  /* 0x0010000007067890 */ /* 0x000fc8000fffe13f */
[----:B------:R-:W-:Y:S02]  /*06e0*/  USHF.L.U32 UR7, UR6, 0xb, URZ ;  /* 0x0000000b06077899 */ /* 0x000fe4000800063f */
[----:B------:R-:W-:Y:S01]  /*06f0*/  USHF.L.U32 UR6, UR6, 0x1, URZ ;  /* 0x0000000106067899 */ /* 0x000fe2000800063f */
[----:B------:R-:W1:Y:S03]  /*0700*/  FENCE.VIEW.ASYNC.S ;  /* 0x00000000000073c6 */ /* 0x000e660000000000 */
[----:B-1----:R1:W1:Y:S08]  /*0710*/  SYNCS.EXCH.64 URZ, [UR8+0x40], UR4 ;  /* 0x00004004083f75b2 */ /* 0x0022700008000100 */
[----:B------:R1:W1:Y:S01]  /*0720*/  SYNCS.EXCH.64 URZ, [UR8+0x60], UR6 ;  /* 0x00006006083f75b2 */ /* 0x0002620008000100 */
[----:B------:R1:W1:Y:S01]  /*0730*/  SYNCS.EXCH.64 URZ, [UR8+0x48], UR4 ;  /* 0x00004804083f75b2 */ /* 0x0002620008000100 */
[----:B------:R1:W1:Y:S01]  /*0740*/  SYNCS.EXCH.64 URZ, [UR8+0x68], UR6 ;  /* 0x00006806083f75b2 */ /* 0x0002620008000100 */
[----:B------:R1:W1:Y:S01]  /*0750*/  SYNCS.EXCH.64 URZ, [UR8+0x50], UR4 ;  /* 0x00005004083f75b2 */ /* 0x0002620008000100 */
[----:B------:R1:W1:Y:S01]  /*0760*/  SYNCS.EXCH.64 URZ, [UR8+0x70], UR6 ;  /* 0x00007006083f75b2 */ /* 0x0002620008000100 */
[----:B------:R1:W1:Y:S01]  /*0770*/  SYNCS.EXCH.64 URZ, [UR8+0x58], UR4 ;  /* 0x00005804083f75b2 */ /* 0x0002620008000100 */
[----:B------:R1:W1:Y:S01]  /*0780*/  SYNCS.EXCH.64 URZ, [UR8+0x78], UR6 ;  /* 0x00007806083f75b2 */ /* 0x0002620008000100 */
[----:B------:R-:W-:Y:S01]  /*0790*/  NOP ;  /* 0x0000000000007918 */ /* 0x000fe20000000000 */
.L_x_7:
[----:B------:R-:W-:Y:S01]  /*07a0*/  LOP3.LUT R3, R3, 0xffffff80, RZ, 0xc0, !PT ;  /* 0xffffff8003037812 */ /* 0x000fe200078ec0ff */
[----:B------:R-:W5:Y:S01]  /*07b0*/  S2R R6, SR_CTAID.Y ;  /* 0x0000000000067919 */ /* 0x000f620000002600 */
[----:B------:R-:W-:Y:S01]  /*07c0*/  SHF.R.S32.HI R11, RZ, 0x1f, R2 ;  /* 0x0000001fff0b7819 */ /* 0x000fe20000011402 */
[----:B-1----:R-:W-:Y:S01]  /*07d0*/  ULDC UR4, c[0x0][0x150] ;  /* 0x0000540000047ab9 */ /* 0x002fe20000000800 */
[----:B------:R-:W-:Y:S01]  /*07e0*/  I2FP.F32.U32 R13, UR9 ;  /* 0x00000009000d7c45 */ /* 0x000fe20008201000 */
[----:B------:R-:W-:Y:S01]  /*07f0*/  IMAD.IADD R10, R18, 0x1, -R3 ;  /* 0x00000001120a7824 */ /* 0x000fe200078e0a03 */
[----:B------:R1:W2:Y:S01]  /*0800*/  SHFL.IDX PT, R12, R8, RZ, 0x1f ;  /* 0x00001fff080c7589 */ /* 0x0002a200000e0000 */
[----:B------:R-:W-:Y:S01]  /*0810*/  LEA.HI R11, R11, R2, RZ, 0x2 ;  /* 0x000000020b0b7211 */ /* 0x000fe200078f10ff */
[----:B------:R-:W3:Y:S01]  /*0820*/  LDC R14, c[0x0][0x144] ;  /* 0x00005100ff0e7b82 */ /* 0x000ee20000000800 */
[----:B------:R-:W-:Y:S01]  /*0830*/  FMUL R13, R13, UR4 ;  /* 0x000000040d0d7c20 */ /* 0x000fe20008400000 */
[----:B------:R-:W-:-:S02]  /*0840*/  SHF.R.S32.HI R3, RZ, 0x1f, R10 ;  /* 0x0000001fff037819 */ /* 0x000fc4000001140a */
[----:B------:R-:W-:Y:S02]  /*0850*/  ELECT P1, URZ, PT ;  /* 0x00000000003f782f */ /* 0x000fe40003820000 */
[----:B------:R-:W-:Y:S01]  /*0860*/  LOP3.LUT R11, R11, 0x3ffffffc, RZ, 0xc0, !PT ;  /* 0x3ffffffc0b0b7812 */ /* 0x000fe200078ec0ff */
[----:B------:R-:W-:Y:S01]  /*0870*/  ULDC UR4, c[0x0][0x154] ;  /* 0x0000550000047ab9 */ /* 0x000fe20000000800 */
[----:B------:R-:W-:Y:S01]  /*0880*/  LEA.HI R3, R3, R10, RZ, 0x3 ;  /* 0x0000000a03037211 */ /* 0x000fe200078f18ff */
[----:B------:R-:W4:Y:S01]  /*0890*/  F2I.U32.TRUNC.NTZ R13, R13 ;  /* 0x0000000d000d7305 */ /* 0x000f22000020f000 */
[----:B------:R-:W-:Y:S01]  /*08a0*/  ISETP.NE.AND P4, PT, R0, RZ, PT ;  /* 0x000000ff0000720c */ /* 0x000fe20003f85270 */
[----:B------:R-:W-:Y:S01]  /*08b0*/  IMAD.IADD R11, R2, 0x1, -R11 ;  /* 0x00000001020b7824 */ /* 0x000fe200078e0a0b */
[--C-:B------:R-:W-:Y:S01]  /*08c0*/  SHF.R.S32.HI R9, RZ, 0x3, R3.reuse ;  /* 0x00000003ff097819 */ /* 0x100fe20000011403 */
[----:B------:R-:W-:Y:S01]  /*08d0*/  IMAD.MOV.U32 R89, RZ, RZ, 0x1 ;  /* 0x00000001ff597424 */ /* 0x000fe200078e00ff */
[----:B-1----:R-:W-:Y:S01]  /*08e0*/  SHF.R.S32.HI R8, RZ, 0x1f, R3 ;  /* 0x0000001fff087819 */ /* 0x002fe20000011403 */
[----:B------:R-:W-:Y:S01]  /*08f0*/  NOP ;  /* 0x0000000000007918 */ /* 0x000fe20000000000 */
[----:B------:R-:W-:-:S02]  /*0900*/  ISETP.EQ.OR P2, PT, R0, 0x3, !P4 ;  /* 0x000000030000780c */ /* 0x000fc40006742670 */
[----:B------:R-:W-:Y:S02]  /*0910*/  LEA.HI R8, R8, R9, RZ, 0x2 ;  /* 0x0000000908087211 */ /* 0x000fe400078f10ff */
[----:B------:R-:W-:Y:S02]  /*0920*/  ISETP.EQ.AND P2, PT, R7, RZ, P2 ;  /* 0x000000ff0700720c */ /* 0x000fe40001742270 */
[----:B------:R-:W-:Y:S02]  /*0930*/  LOP3.LUT R8, R8, 0xfffffffc, RZ, 0xc0, !PT ;  /* 0xfffffffc08087812 */ /* 0x000fe400078ec0ff */
[----:B--2---:R-:W-:Y:S01]  /*0940*/  ISETP.NE.OR P1, PT, R12, RZ, !P1 ;  /* 0x000000ff0c00720c */ /* 0x004fe20004f25670 */
[----:B----4-:R-:W-:Y:S01]  /*0950*/  IMAD.MOV R15, RZ, RZ, -R13 ;  /* 0x000000ffff0f7224 */ /* 0x010fe200078e0a0d */
[----:B------:R-:W-:Y:S01]  /*0960*/  IADD3 R8, R9, -R8, RZ ;  /* 0x8000000809087210 */ /* 0x000fe20007ffe0ff */
[----:B------:R-:W1:Y:S01]  /*0970*/  LDC R13, c[0x0][0x140] ;  /* 0x00005000ff0d7b82 */ /* 0x000e620000000800 */
[----:B-----5:R-:W-:-:S02]  /*0980*/  I2FP.F32.U32 R3, R6 ;  /* 0x0000000600037245 */ /* 0x020fc40000201000 */
[----:B------:R-:W-:Y:S01]  /*0990*/  SEL R22, RZ, 0x1, !P2 ;  /* 0x00000001ff167807 */ /* 0x000fe20005000000 */
[----:B------:R-:W-:Y:S02]  /*09a0*/  IMAD R8, R11, 0x4, R8 ;  /* 0x000000040b087824 */ /* 0x000fe400078e0208 */
[----:B------:R-:W-:Y:S01]  /*09b0*/  FMUL R12, R3, UR4 ;  /* 0x00000004030c7c20 */ /* 0x000fe20008400000 */
[----:B---3--:R-:W-:Y:S01]  /*09c0*/  IMAD R3, R14, R15, UR9 ;  /* 0x000000090e037e24 */ /* 0x008fe2000f8e020f */
[----:B------:R-:W2:Y:S01]  /*09d0*/  LDC R9, c[0x0][0x148] ;  /* 0x00005200ff097b82 */ /* 0x000ea20000000800 */
[----:B------:R-:W-:Y:S01]  /*09e0*/  LEA.HI R2, R8, R8, RZ, 0x1 ;  /* 0x0000000808027211 */ /* 0x000fe200078f08ff */
[----:B------:R-:W-:Y:S01]  /*09f0*/  VOTEU.ALL UP0, P1 ;  /* 0x00000000003f7886 */ /* 0x000fe20000800000 */
[----:B------:R-:W-:Y:S01]  /*0a00*/  UMOV UR4, 0x20 ;  /* 0x0000002000047882 */ /* 0x000fe20000000000 */
[----:B------:R-:W3:Y:S01]  /*0a10*/  F2I.U32.TRUNC.NTZ R12, R12 ;  /* 0x0000000c000c7305 */ /* 0x000ee2000020f000 */
[----:B------:R-:W-:Y:S01]  /*0a20*/  LOP3.LUT R11, R2, 0xfffffffe, RZ, 0xc0, !PT ;  /* 0xfffffffe020b7812 */ /* 0x000fe200078ec0ff */
[----:B------:R-:W-:Y:S01]  /*0a30*/  VOTEU.ALL UP1, P1 ;  /* 0x00000000003f7886 */ /* 0x000fe20000820000 */
[----:B------:R-:W-:Y:S01]  /*0a40*/  @!UP0 UMOV UR6, 0x400 ;  /* 0x0000040000068882 */ /* 0x000fe20000000000 */
[----:B------:R-:W4:Y:S01]  /*0a50*/  @!UP0 S2UR UR7, SR_CgaCtaId ;  /* 0x00000000000789c3 */ /* 0x000f220000008800 */
[----:B------:R-:W-:-:S04]  /*0a60*/  @!UP0 UIADD3 UR4, -UR4, 0x100000, URZ ;  /* 0x0010000004048890 */ /* 0x000fc8000fffe13f */
[----:B------:R-:W-:Y:S02]  /*0a70*/  @!UP0 USHF.L.U32 UR5, UR4, 0xb, URZ ;  /* 0x0000000b04058899 */ /* 0x000fe4000800063f */
[----:B------:R-:W-:Y:S01]  /*0a80*/  @!UP0 USHF.L.U32 UR4, UR4, 0x1, URZ ;  /* 0x0000000104048899 */ /* 0x000fe2000800063f */
[C---:B------:R-:W-:Y:S01]  /*0a90*/  IMAD.IADD R2, R8.reuse, 0x1, -R11 ;  /* 0x0000000108027824 */ /* 0x040fe200078e0a0b */
[----:B------:R-:W-:-:S04]  /*0aa0*/  SHF.L.U32 R11, R8, 0x2, RZ ;  /* 0x00000002080b7819 */ /* 0x000fc800000006ff */
[----:B------:R-:W-:Y:S02]  /*0ab0*/  ISETP.NE.AND P5, PT, R2, R3, PT ;  /* 0x000000030200720c */ /* 0x000fe40003fa5270 */
[----:B------:R-:W-:Y:S01]  /*0ac0*/  LOP3.LUT R88, R8, 0xc, R11, 0x78, !PT ;  /* 0x0000000c08587812 */ /* 0x000fe200078e780b */
[----:B------:R-:W-:Y:S01]  /*0ad0*/  VIADD R8, R7, 0xffffffff ;  /* 0xffffffff07087836 */ /* 0x000fe20000000000 */
[----:B-1----:R-:W-:Y:S01]  /*0ae0*/  ISETP.EQ.U32.AND P2, PT, R13, 0x1, PT ;  /* 0x000000010d00780c */ /* 0x002fe20003f42070 */
[----:B---3--:R-:W-:-:S04]  /*0af0*/  IMAD.MOV R23, RZ, RZ, -R12 ;  /* 0x000000ffff177224 */ /* 0x008fc800078e0a0c */
[----:B--2---:R-:W-:-:S04]  /*0b00*/  IMAD R11, R9, R23, R6 ;  /* 0x00000017090b7224 */ /* 0x004fc800078e0206 */
[----:B------:R-:W-:-:S04]  /*0b10*/  @P5 LEA.HI R2, R88, R88, RZ, 0x1 ;  /* 0x0000005858025211 */ /* 0x000fc800078f08ff */
[----:B------:R-:W-:Y:S01]  /*0b20*/  @P5 SHF.R.S32.HI R2, RZ, 0x1, R2 ;  /* 0x00000001ff025819 */ /* 0x000fe20000011402 */
[----:B----4-:R-:W-:Y:S01]  /*0b30*/  @!UP0 ULEA UR6, UR7, UR6, 0x18 ;  /* 0x0000000607068291 */ /* 0x010fe2000f8ec03f */
[----:B------:R-:W-:Y:S02]  /*0b40*/  VOTEU.ALL UP0, P1 ;  /* 0x00000000003f7886 */ /* 0x000fe40000800000 */
[----:B------:R-:W-:Y:S02]  /*0b50*/  @P5 ISETP.NE.AND P6, PT, R2, R11, PT ;  /* 0x0000000b0200520c */ /* 0x000fe40003fc5270 */
[----:B------:R-:W-:Y:S02]  /*0b60*/  LOP3.LUT P1, RZ, R10, 0x7, RZ, 0xc0, !PT ;  /* 0x000000070aff7812 */ /* 0x000fe4000782c0ff */
[----:B------:R-:W-:Y:S02]  /*0b70*/  @P5 SEL R89, RZ, 0x1, P6 ;  /* 0x00000001ff595807 */ /* 0x000fe40003000000 */
[----:B------:R-:W-:-:S02]  /*0b80*/  ISETP.NE.AND P5, PT, R7, RZ, PT ;  /* 0x000000ff0700720c */ /* 0x000fc40003fa5270 */
[----:B------:R-:W-:Y:S01]  /*0b90*/  ISETP.LT.U32.AND P1, PT, R88, 0x2, !P1 ;  /* 0x000000025800780c */ /* 0x000fe20004f21070 */
[----:B------:R-:W1:Y:S02]  /*0ba0*/  FENCE.VIEW.ASYNC.S ;  /* 0x00000000000073c6 */ /* 0x000e640000000000 */
[----:B-1----:R1:W2:Y:S01]  /*0bb0*/  @!UP0 SYNCS.EXCH.64 URZ, [UR6+0x80], UR4 ;  /* 0x00008004063f85b2 */ /* 0x0022a20008000100 */
[----:B------:R-:W-:Y:S02]  /*0bc0*/  ISETP.EQ.AND P6, PT, R0, 0x2, !P5 ;  /* 0x000000020000780c */ /* 0x000fe40006fc2270 */
[----:B------:R-:W-:Y:S02]  /*0bd0*/  SEL R2, RZ, 0x1, !P1 ;  /* 0x00000001ff027807 */ /* 0x000fe40004800000 */
[----:B------:R-:W-:Y:S02]  /*0be0*/  ISETP.GE.U32.AND P1, PT, R8, 0x2, PT ;  /* 0x000000020800780c */ /* 0x000fe40003f26070 */
[----:B------:R-:W-:-:S02]  /*0bf0*/  SEL R19, RZ, 0x1, !P6 ;  /* 0x00000001ff137807 */ /* 0x000fc40007000000 */
[----:B------:R-:W-:Y:S02]  /*0c00*/  LOP3.LUT R89, R89, R2, RZ, 0xc0, !PT ;  /* 0x0000000259597212 */ /* 0x000fe400078ec0ff */
[----:B------:R-:W-:Y:S02]  /*0c10*/  SEL R19, R19, 0x2, P1 ;  /* 0x0000000213137807 */ /* 0x000fe40000800000 */
[----:B------:R-:W-:Y:S01]  /*0c20*/  SEL R22, R22, 0x2, P1 ;  /* 0x0000000216167807 */ /* 0x000fe20000800000 */
[----:B------:R1:W3:Y:S01]  /*0c30*/  @!UP1 SYNCS.EXCH.64 URZ, [UR6+0x88], UR4 ;  /* 0x00008804063f95b2 */ /* 0x0002e20008000100 */
[----:B------:R-:W-:Y:S01]  /*0c40*/  NOP ;  /* 0x0000000000007918 */ /* 0x000fe20000000000 */
[----:B------:R-:W-:Y:S05]  /*0c50*/  @!P2 BRA `(.L_x_8) ;  /* 0x000000000008a947 */ /* 0x000fea0003800000 */
[----:B--23--:R-:W-:Y:S01]  /*0c60*/  UCGABAR_ARV ;  /* 0x00000000000079c7 */ /* 0x00cfe20008000000 */
[----:B------:R-:W-:Y:S05]  /*0c70*/  BRA `(.L_x_9) ;  /* 0x0000000000047947 */ /* 0x000fea0003800000 */
.L_x_8:
[----:B--23--:R-:W-:Y:S01]  /*0c80*/  NOP ;  /* 0x0000000000007918 */ /* 0x00cfe20000000000 */
.L_x_9:
[----:B------:R-:W2:Y:S01]  /*0c90*/  LDC R2, c[0x0][0x904] ;  /* 0x00024100ff027b82 */ /* 0x000ea20000000800 */
[----:B------:R-:W-:Y:S01]  /*0ca0*/  MOV R10, UR9 ;  /* 0x00000009000a7c02 */ /* 0x000fe20008000f00 */
[----:B------:R-:W-:Y:S01]  /*0cb0*/  IMAD.MOV.U32 R11, RZ, RZ, RZ ;  /* 0x000000ffff0b7224 */ /* 0x000fe200078e00ff */
[----:B--2---:R-:W-:-:S04]  /*0cc0*/  ISETP.NE.AND P1, PT, R2, 0x1, PT ;  /* 0x000000010200780c */ /* 0x004fc80003f25270 */
[----:B------:R-:W-:-:S09]  /*0cd0*/  P2R R7, PR, RZ, 0x2 ;  /* 0x00000002ff077803 */ /* 0x000fd20000000000 */
[----:B------:R-:W2:Y:S01]  /*0ce0*/  @P1 LDC R17, c[0x0][0x10] ;  /* 0x00000400ff111b82 */ /* 0x000ea20000000800 */
[----:B------:R-:W-:Y:S02]  /*0cf0*/  @P1 IMAD.MOV.U32 R7, RZ, RZ, RZ ;  /* 0x000000ffff071224 */ /* 0x000fe400078e00ff */
[----:B------:R-:W-:-:S05]  /*0d00*/  @P1 IMAD.MOV.U32 R15, RZ, RZ, RZ ;  /* 0x000000ffff0f1224 */ /* 0x000fca00078e00ff */
[----:B------:R-:W3:Y:S01]  /*0d10*/  @!P1 LDC R13, c[0x0][0xc] ;  /* 0x00000300ff0d9b82 */ /* 0x000ee20000000800 */
[----:B-1----:R-:W-:Y:S01]  /*0d20*/  ULDC UR4, c[0x0][0xc] ;  /* 0x0000030000047ab9 */ /* 0x002fe20000000800 */
[----:B------:R-:W-:Y:S01]  /*0d30*/  ULDC UR5, c[0x0][0x10] ;  /* 0x0000040000057ab9 */ /* 0x000fe20000000800 */
[----:B------:R-:W-:Y:S01]  /*0d40*/  ULDC UR6, c[0x0][0x14] ;  /* 0x0000050000067ab9 */ /* 0x000fe20000000800 */
[----:B------:R-:W-:-:S04]  /*0d50*/  UIMAD.WIDE.U32 UR4, UR4, UR5, URZ ;  /* 0x00000005040472a5 */ /* 0x000fc8000f8e003f */
[----:B------:R-:W-:Y:S02]  /*0d60*/  UIMAD.WIDE.U32 UR38, UR4, UR6, URZ ;  /* 0x00000006042672a5 */ /* 0x000fe4000f8e003f */
[----:B------:R-:W-:-:S04]  /*0d70*/  UIMAD UR37, UR5, UR6, URZ ;  /* 0x00000006052572a4 */ /* 0x000fc8000f8e023f */
[----:B------:R-:W-:Y:S01]  /*0d80*/  UIADD3 UR37, UR39, UR37, URZ ;  /* 0x0000002527257290 */ /* 0x000fe2000fffe03f */
[----:B--2---:R-:W-:-:S05]  /*0d90*/  @P1 IMAD.WIDE.U32 R16, R17, UR9, R6 ;  /* 0x0000000911101c25 */ /* 0x004fca000f8e0006 */
[----:B------:R-:W-:Y:S01]  /*0da0*/  @P1 IADD3 R17, R17, R15, RZ ;  /* 0x0000000f11111210 */ /* 0x000fe20007ffe0ff */
[----:B---3--:R-:W-:-:S04]  /*0db0*/  @!P1 IMAD.WIDE.U32 R10, R6, R13, R10 ;  /* 0x0000000d060a9225 */ /* 0x008fc800078e000a */
[----:B------:R-:W-:Y:S02]  /*0dc0*/  @!P1 IMAD.MOV.U32 R16, RZ, RZ, R10 ;  /* 0x000000ffff109224 */ /* 0x000fe400078e000a */
[----:B------:R-:W-:Y:S01]  /*0dd0*/  @!P1 IMAD.MOV.U32 R17, RZ, RZ, R11 ;  /* 0x000000ffff119224 */ /* 0x000fe200078e000b */
[----:B------:R-:W-:Y:S06]  /*0de0*/  @!P2 BRA `(.L_x_10) ;  /* 0x00000000000ca947 */ /* 0x000fec0003800000 */
[----:B------:R-:W-:Y:S01]  /*0df0*/  UCGABAR_WAIT ;  /* 0x0000000000007dc7 */ /* 0x000fe20008000000 */
[----:B------:R-:W-:Y:S01]  /*0e00*/  CCTL.IVALL ;  /* 0x00000000ff00798f */ /* 0x000fe20002000000 */
[----:B------:R-:W-:Y:S05]  /*0e10*/  BRA `(.L_x_11) ;  /* 0x0000000000047947 */ /* 0x000fea0003800000 */
.L_x_10:
[----:B------:R-:W-:Y:S06]  /*0e20*/  BAR.SYNC.DEFER_BLOCKING 0x0 ;  /* 0x0000000000007b1d */ /* 0x000fec0000010000 */
.L_x_11:
[----:B------:R-:W1:Y:S01]  /*0e30*/  S2UR UR36, SR_CgaCtaId ;  /* 0x00000000002479c3 */ /* 0x000e620000008800 */
[----:B------:R-:W-:Y:S04]  /*0e40*/  BSSY B6, `(.L_x_12) ;  /* 0x0000d18000067945 */ /* 0x000fe80003800000 */
[----:B------:R-:W-:Y:S05]  /*0e50*/  @!P5 BRA `(.L_x_13) ;  /* 0x000000a8006cd947 */ /* 0x000fea0003800000 */
[----:B------:R-:W-:-:S13]  /*0e60*/  ISETP.GT.U32.AND P0, PT, R8, 0x1, PT ;  /* 0x000000010800780c */ /* 0x000fda0003f04070 */
[----:B------:R-:W-:Y:S05]  /*0e70*/  @P0 BRA `(.L_x_14) ;  /* 0x000000d000500947 */ /* 0x000fea0003800000 */
[----:B------:R-:W-:Y:S01]  /*0e80*/  ULDC.64 UR4, c[0x0][0x8f8] ;  /* 0x00023e0000047ab9 */ /* 0x000fe20000000a00 */
[----:B------:R-:W-:Y:S01]  /*0e90*/  UMOV UR47, 0xffffffff ;  /* 0xffffffff002f7882 */ /* 0x000fe20000000000 */
[----:B------:R-:W-:Y:S01]  /*0ea0*/  ISETP.GE.U32.AND P0, PT, R16, UR4, PT ;  /* 0x0000000410007c0c */ /* 0x000fe2000bf06070 */
[----:B------:R-:W-:Y:S01]  /*0eb0*/  IMAD.MOV.U32 R96, RZ, RZ, -0x1 ;  /* 0xffffffffff607424 */ /* 0x000fe200078e00ff */
[----:B------:R-:W-:Y:S02]  /*0ec0*/  PRMT R90, RZ, 0x7610, R90 ;  /* 0x00007610ff5a7816 */ /* 0x000fe4000000005a */
[----:B------:R-:W-:Y:S02]  /*0ed0*/  ISETP.GE.U32.AND.EX P0, PT, R17, UR5, PT, P0 ;  /* 0x0000000511007c0c */ /* 0x000fe4000bf06100 */
[----:B------:R-:W-:Y:S02]  /*0ee0*/  MOV R97, 0xffffffff ;  /* 0xffffffff00617802 */ /* 0x000fe40000000f00 */
[----:B------:R-:W-:-:S09]  /*0ef0*/  PRMT R0, RZ, 0x7610, R0 ;  /* 0x00007610ff007816 */ /* 0x000fd20000000000 */
[----:B------:R-:W-:Y:S05]  /*0f00*/  @P0 BRA `(.L_x_15) ;  /* 0x00000004002c0947 */ /* 0x000fea0003800000 */
[----:B------:R-:W2:Y:S01]  /*0f10*/  LDC.64 R20, c[0x0][0x8d0] ;  /* 0x00023400ff147b82 */ /* 0x000ea20000000a00 */
[----:B------:R-:W-:Y:S02]  /*0f20*/  IMAD.MOV.U32 R4, RZ, RZ, R16 ;  /* 0x000000ffff047224 */ /* 0x000fe400078e0010 */
[----:B------:R-:W-:-:S05]  /*0f30*/  IMAD.MOV.U32 R5, RZ, RZ, R17 ;  /* 0x000000ffff057224 */ /* 0x000fca00078e0011 */
[----:B------:R-:W3:Y:S08]  /*0f40*/  LDC R0, c[0x0][0x8d8] ;  /* 0x00023600ff007b82 */ /* 0x000ef00000000800 */
[----:B------:R-:W4:Y:S01]  /*0f50*/  LDC.64 R24, c[0x0][0x8c8] ;  /* 0x00023200ff187b82 */ /* 0x000f220000000a00 */
[----:B--2---:R-:W-:-:S04]  /*0f60*/  ISETP.NE.U32.AND P0, PT, R20, RZ, PT ;  /* 0x000000ff1400720c */ /* 0x004fc80003f05070 */
[----:B------:R-:W-:-:S13]  /*0f70*/  ISETP.NE.AND.EX P0, PT, R21, RZ, PT, P0 ;  /* 0x000000ff1500720c */ /* 0x000fda0003f05300 */
[----:B---34-:R-:W-:Y:S05]  /*0f80*/  @!P0 BRA `(.L_x_16) ;  /* 0x0000000000288947 */ /* 0x018fea0003800000 */
[----:B------:R-:W2:Y:S02]  /*0f90*/  LDC R13, c[0x0][0x8dc] ;  /* 0x00023700ff0d7b82 */ /* 0x000ea40000000800 */
[----:B--2---:R-:W-:-:S05]  /*0fa0*/  IADD3 R13, P0, R16, R13, RZ ;  /* 0x0000000d100d7210 */ /* 0x004fca0007f1e0ff */
[----:B------:R-:W-:-:S04]  /*0fb0*/  IMAD.X R15, RZ, RZ, R17, P0 ;  /* 0x000000ffff0f7224 */ /* 0x000fc800000e0611 */
[----:B------:R-:W-:-:S04]  /*0fc0*/  IMAD.WIDE.U32 R4, R15, R20, RZ ;  /* 0x000000140f047225 */ /* 0x000fc800078e00ff */
[----:B------:R-:W-:-:S04]  /*0fd0*/  IMAD.WIDE.U32 R10, P0, R13, R21, R4 ;  /* 0x000000150d0a7225 */ /* 0x000fc80007800004 */
[----:B------:R-:W-:Y:S01]  /*0fe0*/  IMAD.WIDE.U32 R4, R13, R20, RZ ;  /* 0x000000140d047225 */ /* 0x000fe200078e00ff */
[----:B------:R-:W-:-:S03]  /*0ff0*/  IADD3.X R13, RZ, RZ, RZ, P0, !PT ;  /* 0x000000ffff0d7210 */ /* 0x000fc600007fe4ff */
[----:B------:R-:W-:Y:S01]  /*1000*/  IMAD.MOV.U32 R12, RZ, RZ, R11 ;  /* 0x000000ffff0c7224 */ /* 0x000fe200078e000b */
[----:B------:R-:W-:-:S05]  /*1010*/  IADD3 RZ, P0, R5, R10, RZ ;  /* 0x0000000a05ff7210 */ /* 0x000fca0007f1e0ff */
[----:B------:R-:W-:-:S08]  /*1020*/  IMAD.WIDE.U32.X R4, R15, R21, R12, P0 ;  /* 0x000000150f047225 */ /* 0x000fd000000e040c */
.L_x_16:
[----:B------:R-:W2:Y:S01]  /*1030*/  LDC.64 R26, c[0x0][0x8e8] ;  /* 0x00023a00ff1a7b82 */ /* 0x000ea20000000a00 */
[-CC-:B------:R-:W-:Y:S01]  /*1040*/  SHF.R.U64 R29, R4, R0.reuse, R5.reuse ;  /* 0x00000000041d7219 */ /* 0x180fe20000001205 */
[----:B------:R-:W-:Y:S01]  /*1050*/  IMAD R28, R9, R23, R6 ;  /* 0x00000017091c7224 */ /* 0x000fe200078e0206 */
[----:B------:R-:W-:Y:S01]  /*1060*/  SHF.R.U32.HI R0, RZ, R0, R5 ;  /* 0x00000000ff007219 */ /* 0x000fe20000011605 */
[----:B------:R-:W-:Y:S01]  /*1070*/  IMAD.MOV.U32 R30, RZ, RZ, 0x1 ;  /* 0x00000001ff1e7424 */ /* 0x000fe200078e00ff */
[----:B------:R-:W-:-:S03]  /*1080*/  IADD3 R7, P0, RZ, -R29, RZ ;  /* 0x8000001dff077210 */ /* 0x000fc60007f1e0ff */
[----:B------:R-:W3:Y:S02]  /*1090*/  LDC R8, c[0x0][0x8c0] ;  /* 0x00023000ff087b82 */ /* 0x000ee40000000800 */
[----:B------:R-:W-:-:S04]  /*10a0*/  IMAD.X R5, RZ, RZ, ~R0, P0 ;  /* 0x000000ffff057224 */ /* 0x000fc800000e0e00 */
[-C--:B------:R-:W-:Y:S02]  /*10b0*/  IMAD R0, R5, R24.reuse, RZ ;  /* 0x0000001805007224 */ /* 0x080fe400078e02ff */
[----:B------:R-:W4:Y:S01]  /*10c0*/  LDC R11, c[0x0][0x8b0] ;  /* 0x00022c00ff0b7b82 */ /* 0x000f220000000800 */
[----:B------:R-:W-:-:S04]  /*10d0*/  IMAD.WIDE.U32 R4, R7, R24, R16 ;  /* 0x0000001807047225 */ /* 0x000fc800078e0010 */
[----:B------:R-:W-:Y:S01]  /*10e0*/  IMAD R7, R7, R25, R0 ;  /* 0x0000001907077224 */ /* 0x000fe200078e0200 */
[----:B------:R-:W-:Y:S02]  /*10f0*/  MOV R0, 0xffffffff ;  /* 0xffffffff00007802 */ /* 0x000fe40000000f00 */
[----:B------:R-:W5:Y:S01]  /*1100*/  LDC R21, c[0x0][0x900] ;  /* 0x00024000ff157b82 */ /* 0x000f620000000800 */
[----:B------:R-:W-:Y:S01]  /*1110*/  IMAD.IADD R5, R5, 0x1, R7 ;  /* 0x0000000105057824 */ /* 0x000fe200078e0207 */
[----:B--2---:R-:W-:-:S04]  /*1120*/  ISETP.NE.U32.AND P0, PT, R26, RZ, PT ;  /* 0x000000ff1a00720c */ /* 0x004fc80003f05070 */
[----:B------:R-:W-:Y:S02]  /*1130*/  ISETP.NE.AND.EX P0, PT, R27, RZ, PT, P0 ;  /* 0x000000ff1b00720c */ /* 0x000fe40003f05300 */
[----:B------:R-:W2:Y:S01]  /*1140*/  LDC R15, c[0x0][0x8a8] ;  /* 0x00022a00ff0f7b82 */ /* 0x000ea20000000800 */
[-CC-:B---3--:R-:W-:Y:S02]  /*1150*/  SHF.R.U64 R13, R4, R8.reuse, R5.reuse ;  /* 0x00000008040d7219 */ /* 0x188fe40000001205 */
[----:B------:R-:W-:-:S05]  /*1160*/  SHF.R.U32.HI R4, RZ, R8, R5 ;  /* 0x00000008ff047219 */ /* 0x000fca0000011605 */
[----:B------:R-:W3:Y:S01]  /*1170*/  LDC R12, c[0x0][0x8f0] ;  /* 0x00023c00ff0c7b82 */ /* 0x000ee20000000800 */
[-CC-:B----4-:R-:W-:Y:S02]  /*1180*/  SHF.R.U64 R25, R13, R11.reuse, R4.reuse ;  /* 0x0000000b0d197219 */ /* 0x190fe40000001204 */
[----:B------:R-:W-:-:S05]  /*1190*/  SHF.R.U32.HI R4, RZ, R11, R4 ;  /* 0x0000000bff047219 */ /* 0x000fca0000011604 */
[----:B------:R-:W4:Y:S01]  /*11a0*/  LDC R14, c[0x0][0x8e0] ;  /* 0x00023800ff0e7b82 */ /* 0x000f220000000800 */
[-CC-:B-----5:R-:W-:Y:S02]  /*11b0*/  SHF.R.U64 R24, R25, R21.reuse, R4.reuse ;  /* 0x0000001519187219 */ /* 0x1a0fe40000001204 */
[-C--:B------:R-:W-:Y:S02]  /*11c0*/  SHF.L.U32 R0, R0, R21.reuse, RZ ;  /* 0x0000001500007219 */ /* 0x080fe400000006ff */
[----:B------:R-:W-:Y:S01]  /*11d0*/  SHF.R.U32.HI R5, RZ, R21, R4 ;  /* 0x00000015ff057219 */ /* 0x000fe20000011604 */
[----:B------:R-:W-:Y:S01]  /*11e0*/  IMAD.MOV.U32 R4, RZ, RZ, R24 ;  /* 0x000000ffff047224 */ /* 0x000fe200078e0018 */
[----:B------:R-:W-:Y:S01]  /*11f0*/  LOP3.LUT R10, RZ, R0, RZ, 0x33, !PT ;  /* 0x00000000ff0a7212 */ /* 0x000fe200078e33ff */
[----:B------:R-:W1:Y:S01]  /*1200*/  LDC R20, c[0x0][0x8b8] ;  /* 0x00022e00ff147b82 */ /* 0x000e620000000800 */
[----:B------:R-:W-:Y:S05]  /*1210*/  @!P0 BRA `(.L_x_17) ;  /* 0x0000000000288947 */ /* 0x000fea0003800000 */
[----:B------:R-:W5:Y:S02]  /*1220*/  LDC R9, c[0x0][0x8f4] ;  /* 0x00023d00ff097b82 */ /* 0x000f640000000800 */
[----:B-----5:R-:W-:-:S05]  /*1230*/  IADD3 R9, P0, R24, R9, RZ ;  /* 0x0000000918097210 */ /* 0x020fca0007f1e0ff */
        /* <DEDUP_REMOVED lines=8> */
.L_x_17:
[----:B---3--:R-:W-:Y:S01]  /*12c0*/  SHF.R.U64 R4, R4, R12, R5 ;  /* 0x0000000c04047219 */ /* 0x008fe20000001205 */
[----:B--2---:R-:W-:Y:S01]  /*12d0*/  VIADD R6, R15, 0xffffffff ;  /* 0xffffffff0f067836 */ /* 0x004fe20000000000 */
[----:B------:R-:W-:Y:S02]  /*12e0*/  SHF.L.U32 R0, R30, R21, RZ ;  /* 0x000000151e007219 */ /* 0x000fe400000006ff */
[----:B------:R-:W-:Y:S01]  /*12f0*/  LOP3.LUT R5, R25, R10, RZ, 0xc0, !PT ;  /* 0x0000000a19057212 */ /* 0x000fe200078ec0ff */
[----:B------:R-:W-:Y:S01]  /*1300*/  IMAD.MOV R7, RZ, RZ, -R4 ;  /* 0x000000ffff077224 */ /* 0x000fe200078e0a04 */
[----:B------:R-:W-:Y:S02]  /*1310*/  SEL R3, R3, R28, !P1 ;  /* 0x0000001c03037207 */ /* 0x000fe40004800000 */
[----:B------:R-:W-:Y:S01]  /*1320*/  LOP3.LUT R6, R13, R6, RZ, 0xc0, !PT ;  /* 0x000000060d067212 */ /* 0x000fe200078ec0ff */
[----:B------:R-:W-:Y:S01]  /*1330*/  IMAD R4, R0, R4, R5 ;  /* 0x0000000400047224 */ /* 0x000fe200078e0205 */
[----:B------:R-:W-:Y:S01]  /*1340*/  R2UR UR47, R29 ;  /* 0x000000001d2f72ca */ /* 0x000fe200000e0000 */
[----:B----4-:R-:W-:-:S02]  /*1350*/  IMAD R0, R7, R14, R24 ;  /* 0x0000000e07007224 */ /* 0x010fc400078e0218 */
[----:B-1----:R-:W-:Y:S01]  /*1360*/  IMAD R3, R4, R20, R3 ;  /* 0x0000001404037224 */ /* 0x002fe200078e0203 */
[----:B------:R-:W-:Y:S01]  /*1370*/  MOV R4, 0x1 ;  /* 0x0000000100047802 */ /* 0x000fe20000000f00 */
[----:B------:R-:W-:-:S05]  /*1380*/  IMAD R0, R0, R15, R6 ;  /* 0x0000000f00007224 */ /* 0x000fca00078e0206 */
[----:B------:R-:W-:Y:S02]  /*1390*/  SEL R97, R0, R3, !P1 ;  /* 0x0000000300617207 */ /* 0x000fe40004800000 */
[----:B------:R-:W-:Y:S02]  /*13a0*/  SEL R96, R3, R0, !P1 ;  /* 0x0000000003607207 */ /* 0x000fe40004800000 */
[----:B------:R-:W-:-:S07]  /*13b0*/  PRMT R0, R4, 0x7610, R0 ;  /* 0x0000761004007816 */ /* 0x000fce0000000000 */
.L_x_15:
[----:B------:R-:W-:-:S08]  /*13c0*/  NOP ;  /* 0x0000000000007918 */ /* 0x000fd00000000000 */
[----:B------:R-:W2:Y:S02]  /*13d0*/  USETMAXREG.TRY_ALLOC.CTAPOOL UP0, 0xe8 ;  /* 0x000000e8000079c8 */ /* 0x000ea40008000600 */
[----:B--2---:R-:W-:-:S13]  /*13e0*/  PLOP3.LUT P0, PT, PT, PT, UP0, 0x80, 0x0 ;  /* 0x000000000000781c */ /* 0x004fda0003f0f008 */
[----:B------:R-:W-:Y:S05]  /*13f0*/  @!P0 BRA `(.L_x_15) ;  /* 0xfffffffc00f08947 */ /* 0x000fea000383ffff */
[----:B------:R-:W-:Y:S02]  /*1400*/  ULDC.64 UR4, c[0x0][0x590] ;  /* 0x0001640000047ab9 */ /* 0x000fe40000000a00 */
[----:B------:R-:W-:Y:S02]  /*1410*/  IMAD.U32 R111, RZ, RZ, UR4 ;  /* 0x00000004ff6f7e24 */ /* 0x000fe4000f8e00ff */
[----:B------:R-:W-:-:S03]  /*1420*/  IMAD.U32 R112, RZ, RZ, UR5 ;  /* 0x00000005ff707e24 */ /* 0x000fc6000f8e00ff */
[----:B------:R-:W-:-:S04]  /*1430*/  ISETP.NE.U32.AND P1, PT, R111, RZ, PT ;  /* 0x000000ff6f00720c */ /* 0x000fc80003f25070 */
[----:B------:R-:W-:-:S13]  /*1440*/  ISETP.NE.AND.EX P0, PT, R112, RZ, PT, P1 ;  /* 0x000000ff7000720c */ /* 0x000fda0003f05310 */
[----:B------:R-:W-:Y:S05]  /*1450*/  @P0 BRA `(.L_x_18) ;  /* 0x00000000002c0947 */ /* 0x000fea0003800000 */
[----:B------:R-:W-:Y:S02]  /*1460*/  ULDC.64 UR4, c[0x0][0x588] ;  /* 0x0001620000047ab9 */ /* 0x000fe40000000a00 */
[----:B------:R-:W-:-:S04]  /*1470*/  ISETP.NE.U32.AND P0, PT, RZ, UR4, PT ;  /* 0x00000004ff007c0c */ /* 0x000fc8000bf05070 */
[----:B------:R-:W-:-:S13]  /*1480*/  ISETP.NE.AND.EX P0, PT, RZ, UR5, PT, P0 ;  /* 0x00000005ff007c0c */ /* 0x000fda000bf05300 */
[----:B------:R-:W-:Y:S05]  /*1490*/  @!P0 BRA `(.L_x_19) ;  /* 0x0000000000108947 */ /* 0x000fea0003800000 */
[----:B------:R-:W2:Y:S02]  /*14a0*/  LDC.64 R4, c[0x0][0x588] ;  /* 0x00016200ff047b82 */ /* 0x000ea40000000a00 */
[----:B--2---:R2:W5:Y:S01]  /*14b0*/  LDG.E R91, desc[UR40][R4.64] ;  /* 0x00000028045b7981 */ /* 0x004562000c1e1900 */
[----:B------:R-:W-:Y:S01]  /*14c0*/  IMAD.MOV.U32 R90, RZ, RZ, 0x1 ;  /* 0x00000001ff5a7424 */ /* 0x000fe200078e00ff */
[----:B------:R-:W-:Y:S06]  /*14d0*/  BRA `(.L_x_18) ;  /* 0x00000000000c7947 */ /* 0x000fec0003800000 */
.L_x_19:
[----:B------:R-:W-:Y:S01]  /*14e0*/  ULDC UR4, c[0x0][0x580] ;  /* 0x0001600000047ab9 */ /* 0x000fe20000000800 */
[----:B------:R-:W-:Y:S01]  /*14f0*/  MOV R90, 0x1 ;  /* 0x00000001005a7802 */ /* 0x000fe20000000f00 */
[----:B------:R-:W-:-:S07]  /*1500*/  IMAD.U32 R91, RZ, RZ, UR4 ;  /* 0x00000004ff5b7e24 */ /* 0x000fce000f8e00ff */
.L_x_18:
[----:B------:R-:W-:Y:S02]  /*1510*/  ULDC.64 UR4, c[0x0][0x5b0] ;  /* 0x00016c0000047ab9 */ /* 0x000fe40000000a00 */
[----:B------:R-:W-:-:S04]  /*1520*/  ISETP.NE.U32.AND P0, PT, RZ, UR4, PT ;  /* 0x00000004ff007c0c */ /* 0x000fc8000bf05070 */
[----:B------:R-:W-:-:S13]  /*1530*/  ISETP.NE.AND.EX P0, PT, RZ, UR5, PT, P0 ;  /* 0x00000005ff007c0c */ /* 0x000fda000bf05300 */
[----:B------:R-:W-:Y:S05]  /*1540*/  @P0 BRA `(.L_x_20) ;  /* 0x0000000000240947 */ /* 0x000fea0003800000 */
[----:B------:R-:W-:Y:S02]  /*1550*/  ULDC.64 UR4, c[0x0][0x5a8] ;  /* 0x00016a0000047ab9 */ /* 0x000fe40000000a00 */
[----:B------:R-:W-:-:S04]  /*1560*/  ISETP.NE.U32.AND P0, PT, RZ, UR4, PT ;  /* 0x00000004ff007c0c */ /* 0x000fc8000bf05070 */
[----:B------:R-:W-:-:S13]  /*1570*/  ISETP.NE.AND.EX P0, PT, RZ, UR5, PT, P0 ;  /* 0x00000005ff007c0c */ /* 0x000fda000bf05300 */
[----:B------:R-:W-:Y:S05]  /*1580*/  @!P0 BRA `(.L_x_21) ;  /* 0x00000000000c8947 */ /* 0x000fea0003800000 */
[----:B------:R-:W3:Y:S02]  /*1590*/  LDC.64 R92, c[0x0][0x5a8] ;  /* 0x00016a00ff5c7b82 */ /* 0x000ee40000000a00 */
[----:B---3--:R3:W5:Y:S01]  /*15a0*/  LDG.E R92, desc[UR40][R92.64] ;  /* 0x000000285c5c7981 */ /* 0x008762000c1e1900 */
[----:B------:R-:W-:Y:S05]  /*15b0*/  BRA `(.L_x_20) ;  /* 0x0000000000087947 */ /* 0x000fea0003800000 */
.L_x_21:
[----:B------:R-:W-:Y:S02]  /*15c0*/  ULDC UR4, c[0x0][0x5a0] ;  /* 0x0001680000047ab9 */ /* 0x000fe40000000800 */
[----:B------:R-:W-:-:S07]  /*15d0*/  IMAD.U32 R92, RZ, RZ, UR4 ;  /* 0x00000004ff5c7e24 */ /* 0x000fce000f8e00ff */
.L_x_20:
[----:B------:R-:W-:Y:S01]  /*15e0*/  LOP3.LUT P2, RZ, R0, 0xff, RZ, 0xc0, !PT ;  /* 0x000000ff00ff7812 */ /* 0x000fe2000784c0ff */
[----:B------:R-:W-:Y:S01]  /*15f0*/  UMOV UR48, URZ ;  /* 0x0000003f00307c82 */ /* 0x000fe20008000000 */
[----:B------:R-:W-:-:S11]  /*1600*/  PLOP3.LUT P0, PT, PT, PT, PT, 0x80, 0x0 ;  /* 0x000000000000781c */ /* 0x000fd60003f0f070 */
[----:B------:R-:W-:Y:S05]  /*1610*/  @!P2 BRA `(.L_x_22) ;  /* 0x0000009c00e4a947 */ /* 0x000fea0003800000 */
[----:B------:R-:W4:Y:S01]  /*1620*/  LDC R0, c[0x0][0x28c] ;  /* 0x0000a300ff007b82 */ /* 0x000f220000000800 */
[----:B------:R-:W-:Y:S01]  /*1630*/  LOP3.LUT R109, R22, 0x1, RZ, 0xfc, !PT ;  /* 0x00000001166d7812 */ /* 0x000fe200078efcff */
[----:B------:R-:W-:Y:S01]  /*1640*/  IMAD.MOV.U32 R94, RZ, RZ, RZ ;  /* 0x000000ffff5e7224 */ /* 0x000fe200078e00ff */
[----:B------:R-:W-:Y:S01]  /*1650*/  LOP3.LUT R110, R19, 0x1, RZ, 0xfc, !PT ;  /* 0x00000001136e7812 */ /* 0x000fe200078efcff */
[----:B------:R-:W-:Y:S01]  /*1660*/  ULDC.64 UR42, c[0x0][0x198] ;  /* 0x00006600002a7ab9 */ /* 0x000fe20000000a00 */
[----:B---3--:R-:W-:Y:S01]  /*1670*/  MOV R93, 0x1 ;  /* 0x00000001005d7802 */ /* 0x008fe20000000f00 */
[----:B------:R-:W-:Y:S01]  /*1680*/  UMOV UR49, URZ ;  /* 0x0000003f00317c82 */ /* 0x000fe20008000000 */
[----:B------:R-:W-:Y:S01]  /*1690*/  UMOV UR50, URZ ;  /* 0x0000003f00327c82 */ /* 0x000fe20008000000 */
[----:B------:R-:W-:Y:S01]  /*16a0*/  UMOV UR48, URZ ;  /* 0x0000003f00307c82 */ /* 0x000fe20008000000 */
[----:B----4-:R-:W-:-:S05]  /*16b0*/  VIADD R0, R0, 0x3f ;  /* 0x0000003f00007836 */ /* 0x010fca0000000000 */
[----:B------:R-:W-:-:S04]  /*16c0*/  SHF.R.S32.HI R3, RZ, 0x1f, R0 ;  /* 0x0000001fff037819 */ /* 0x000fc80000011400 */
[----:B------:R-:W-:-:S04]  /*16d0*/  LEA.HI R3, R3, R0, RZ, 0x6 ;  /* 0x0000000003037211 */ /* 0x000fc800078f30ff */
[----:B------:R-:W-:-:S07]  /*16e0*/  SHF.R.S32.HI R95, RZ, 0x6, R3 ;  /* 0x00000006ff5f7819 */ /* 0x000fce0000011403 */
.L_x_94:
[----:B------:R-:W-:Y:S01]  /*16f0*/  LOP3.LUT R0, R18, 0x80, RZ, 0xc0, !PT ;  /* 0x0000008012007812 */ /* 0x000fe200078ec0ff */
[----:B------:R-:W3:Y:S01]  /*1700*/  S2UR UR52, SR_CgaCtaId ;  /* 0x00000000003479c3 */ /* 0x000ee20000008800 */
[----:B------:R-:W-:Y:S02]  /*1710*/  UMOV UR51, 0x400 ;  /* 0x0000040000337882 */ /* 0x000fe40000000000 */
[----:B------:R-:W-:-:S06]  /*1720*/  SHF.R.U32.HI R0, RZ, 0x7, R0 ;  /* 0x00000007ff007819 */ /* 0x000fcc0000011600 */
[----:B------:R-:W4:Y:S01]  /*1730*/  SHFL.IDX PT, R0, R0, RZ, 0x1f ;  /* 0x00001fff00007589 */ /* 0x000f2200000e0000 */
[----:B---3--:R-:W-:Y:S01]  /*1740*/  ULEA UR51, UR52, UR51, 0x18 ;  /* 0x0000003334337291 */ /* 0x008fe2000f8ec03f */
[----:B----4-:R-:W-:-:S13]  /*1750*/  R2UR UR4, R0 ;  /* 0x00000000000472ca */ /* 0x010fda00000e0000 */
[----:B------:R-:W-:-:S04]  /*1760*/  ULEA.HI UR5, UR4, UR4, URZ, 0x1 ;  /* 0x0000000404057291 */ /* 0x000fc8000f8f083f */
[----:B------:R-:W-:-:S04]  /*1770*/  ULOP3.LUT UR5, UR5, 0x7fffe, URZ, 0xc0, !UPT ;  /* 0x0007fffe05057892 */ /* 0x000fc8000f8ec03f */
[----:B------:R-:W-:-:S03]  /*1780*/  UIADD3 UR5, UR4, -UR5, URZ ;  /* 0x8000000504057290 */ /* 0x000fc6000fffe03f */
[----:B------:R-:W-:Y:S01]  /*1790*/  ULDC UR4, c[0x0][0x28c] ;  /* 0x0000a30000047ab9 */ /* 0x000fe20000000800 */
[----:B------:R-:W-:Y:S01]  /*17a0*/  ULEA UR5, UR5, UR51, 0xd ;  /* 0x0000003305057291 */ /* 0x000fe2000f8e683f */
[----:B------:R-:W-:-:S03]  /*17b0*/  ISETP.LT.AND P0, PT, RZ, UR4, PT ;  /* 0x00000004ff007c0c */ /* 0x000fc6000bf01270 */
[----:B------:R-:W-:-:S04]  /*17c0*/  UIADD3 UR5, UR5, 0x8400, URZ ;  /* 0x0000840005057890 */ /* 0x000fc8000fffe03f */
[----:B------:R-:W-:-:S04]  /*17d0*/  USHF.R.U32.HI UR5, URZ, 0x4, UR5 ;  /* 0x000000043f057899 */ /* 0x000fc80008011605 */
[----:B------:R-:W-:-:S04]  /*17e0*/  ULOP3.LUT UR5, UR5, 0x3fff, URZ, 0xc0, !UPT ;  /* 0x00003fff05057892 */ /* 0x000fc8000f8ec03f */
[----:B------:R-:W-:Y:S01]  /*17f0*/  ULOP3.LUT UR44, UR5, 0x10000, URZ, 0xfc, !UPT ;  /* 0x00010000052c7892 */ /* 0x000fe2000f8efc3f */
[----:B-1----:R-:W-:Y:S11]  /*1800*/  @P0 BRA `(.L_x_23) ;  /* 0x0000000000400947 */ /* 0x002ff60003800000 */
[----:B------:R-:W-:Y:S01]  /*1810*/  MOV R0, 0x0 ;  /* 0x0000000000007802 */ /* 0x000fe20000000f00 */
[----:B------:R-:W-:Y:S01]  /*1820*/  ULDC.64 UR4, c[0x4][0x70] ;  /* 0x01001c0000047ab9 */ /* 0x000fe20000000a00 */
[----:B------:R-:W-:Y:S01]  /*1830*/  ULDC.64 UR6, c[0x4][0x8] ;  /* 0x0100020000067ab9 */ /* 0x000fe20000000a00 */
[----:B--2---:R-:W-:Y:S01]  /*1840*/  IMAD.U32 R4, RZ, RZ, UR4 ;  /* 0x00000004ff047e24 */ /* 0x004fe2000f8e00ff */
[----:B------:R2:W3:Y:S01]  /*1850*/  LDC.64 R14, c[0x4][R0] ;  /* 0x01000000000e7b82 */ /* 0x0004e20000000a00 */
[----:B------:R-:W-:Y:S01]  /*1860*/  IMAD.U32 R5, RZ, RZ, UR5 ;  /* 0x00000005ff057e24 */ /* 0x000fe2000f8e00ff */
[----:B------:R-:W-:Y:S01]  /*1870*/  ULDC.64 UR4, c[0x4][0x78] ;  /* 0x01001e0000047ab9 */ /* 0x000fe20000000a00 */
[----:B------:R-:W-:Y:S01]  /*1880*/  IMAD.U32 R10, RZ, RZ, UR6 ;  /* 0x00000006ff0a7e24 */ /* 0x000fe2000f8e00ff */
[----:B------:R-:W-:Y:S01]  /*1890*/  MOV R6, UR4 ;  /* 0x0000000400067c02 */ /* 0x000fe20008000f00 */
[----:B------:R-:W-:Y:S01]  /*18a0*/  IMAD.U32 R7, RZ, RZ, UR5 ;  /* 0x00000005ff077e24 */ /* 0x000fe2000f8e00ff */
[----:B------:R-:W-:Y:S01]  /*18b0*/  MOV R8, 0x1e1 ;  /* 0x000001e100087802 */ /* 0x000fe20000000f00 */
[----:B------:R-:W-:-:S02]  /*18c0*/  IMAD.U32 R11, RZ, RZ, UR7 ;  /* 0x00000007ff0b7e24 */ /* 0x000fc4000f8e00ff */
[----:B------:R-:W-:Y:S02]  /*18d0*/  IMAD.MOV.U32 R12, RZ, RZ, 0x1 ;  /* 0x00000001ff0c7424 */ /* 0x000fe400078e00ff */
[----:B--2---:R-:W-:-:S07]  /*18e0*/  IMAD.MOV.U32 R13, RZ, RZ, RZ ;  /* 0x000000ffff0d7224 */ /* 0x004fce00078e00ff */
[----:B------:R-:W-:-:S07]  /*18f0*/  LEPC R20, `(.L_x_23) ;  /* 0x000000001014794e */ /* 0x000fce0000000000 */
[----:B-1-3-5:R-:W-:Y:S05]  /*1900*/  CALL.ABS.NOINC R14 ;  /* 0x000000000e007343 */ /* 0x02afea0003c00000 */
.L_x_23:
[----:B------:R-:W-:-:S13]  /*1910*/  ISETP.NE.AND P0, PT, R109, 0x3, PT ;  /* 0x000000036d00780c */ /* 0x000fda0003f05270 */
[----:B------:R-:W-:Y:S05]  /*1920*/  @!P0 BRA `(.L_x_24) ;  /* 0x0000000000048947 */ /* 0x000fea0003800000 */
[----:B-1----:R-:W-:Y:S01]  /*1930*/  BPT.TRAP 0x1 ;  /* 0x000000040000795c */ /* 0x002fe20000300000 */
.L_x_24:
[----:B--2---:R-:W-:Y:S01]  /*1940*/  IMAD.U32 R4, RZ, RZ, UR50 ;  /* 0x00000032ff047e24 */ /* 0x004fe2000f8e00ff */
[----:B------:R-:W-:-:S04]  /*1950*/  SHF.L.U32 R3, R94, 0x1f, RZ ;  /* 0x0000001f5e037819 */ /* 0x000fc800000006ff */
[----:B------:R-:W-:-:S04]  /*1960*/  LEA R4, R4, UR51, 0x3 ;  /* 0x0000003304047c11 */ /* 0x000fc8000f8e18ff */
[----:B------:R2:W3:Y:S01]  /*1970*/  SYNCS.PHASECHK.TRANS64.TRYWAIT P1, [R4+URZ], R3 ;  /* 0x00000003040075a7 */ /* 0x0004e2000802017f */
[----:B------:R-:W-:Y:S05]  /*1980*/  @!P0 BRA `(.L_x_25) ;  /* 0x0000000000048947 */ /* 0x000fea0003800000 */
[----:B-1----:R-:W-:Y:S01]  /*1990*/  BPT.TRAP 0x1 ;  /* 0x000000040000795c */ /* 0x002fe20000300000 */
.L_x_25:
[----:B------:R-:W-:-:S04]  /*19a0*/  VIMNMX R0, R95, 0x1, PT ;  /* 0x000000015f007848 */ /* 0x000fc80003fe0100 */
[----:B------:R-:W-:-:S04]  /*19b0*/  IADD3 R0, R95, -R0, RZ ;  /* 0x800000005f007210 */ /* 0x000fc80007ffe0ff */
[----:B------:R-:W-:Y:S01]  /*19c0*/  ISETP.GE.AND P2, PT, R0, 0x1, PT ;  /* 0x000000010000780c */ /* 0x000fe20003f46270 */
[----:B---3--:R-:W-:-:S12]  /*19d0*/  @P1 BRA `(.L_x_26) ;  /* 0x0000000000081947 */ /* 0x008fd80003800000 */
[----:B------:R-:W3:Y:S02]  /*19e0*/  SYNCS.PHASECHK.TRANS64.TRYWAIT P1, [R4+URZ], R3 ;  /* 0x00000003040075a7 */ /* 0x000ee4000802017f */
[----:B---3--:R-:W-:Y:S05]  /*19f0*/  @!P1 BRA `(.L_x_27) ;  /* 0x000000c400789947 */ /* 0x008fea0003800000 */
.L_x_26:
[----:B------:R-:W-:Y:S05]  /*1a00*/  WARPSYNC.ALL ;  /* 0x0000000000007948 */ /* 0x000fea0003800000 */
[----:B------:R-:W-:Y:S01]  /*1a10*/  UIADD3 UR4, UR51, 0x28400, URZ ;  /* 0x0002840033047890 */ /* 0x000fe2000fffe03f */
[----:B------:R-:W-:Y:S01]  /*1a20*/  WARPGROUP.ARRIVE ;  /* 0x00000000000079c5 */ /* 0x000fe20000000000 */
[----:B------:R-:W-:Y:S02]  /*1a30*/  ULEA UR6, UR50, UR44, 0xb ;  /* 0x0000002c32067291 */ /* 0x000fe4000f8e583f */
[----:B------:R-:W-:Y:S01]  /*1a40*/  USHF.R.U32.HI UR4, URZ, 0x4, UR4 ;  /* 0x000000043f047899 */ /* 0x000fe20008011604 */
[----:B------:R-:W-:Y:S01]  /*1a50*/  UMOV UR9, 0x40000040 ;  /* 0x4000004000097882 */ /* 0x000fe20000000000 */
[----:B------:R-:W-:-:S02]  /*1a60*/  UMOV UR11, 0x40000040 ;  /* 0x40000040000b7882 */ /* 0x000fc40000000000 */
[----:B------:R-:W-:Y:S01]  /*1a70*/  ULOP3.LUT UR4, UR4, 0x3fff, URZ, 0xc0, !UPT ;  /* 0x00003fff04047892 */ /* 0x000fe2000f8ec03f */
[----:B------:R-:W-:Y:S01]  /*1a80*/  UMOV UR8, UR6 ;  /* 0x0000000600087c82 */ /* 0x000fe20008000000 */
[----:B------:R-:W-:Y:S02]  /*1a90*/  UIADD3 UR7, UR6, 0x400, URZ ;  /* 0x0000040006077890 */ /* 0x000fe4000fffe03f */
[----:B------:R-:W-:-:S04]  /*1aa0*/  ULOP3.LUT UR4, UR4, 0x10000, URZ, 0xfc, !UPT ;  /* 0x0001000004047892 */ /* 0x000fc8000f8efc3f */
[----:B------:R-:W-:-:S07]  /*1ab0*/  ULEA UR5, UR50, UR4, 0x9 ;  /* 0x0000000432057291 */ /* 0x000fce000f8e483f */
[----:B------:R-:W-:Y:S02]  /*1ac0*/  UMOV UR10, UR5 ;  /* 0x00000005000a7c82 */ /* 0x000fe40008000000 */
[----:B------:R-:W-:Y:S01]  /*1ad0*/  HGMMA.64x64x16.F32 R56, gdesc[UR8], RZ, !UPT, gsb0 ;  /* 0x00e00000083879f0 */ /* 0x000fe2000c0008ff */
[----:B------:R-:W-:Y:S01]  /*1ae0*/  UMOV UR8, UR7 ;  /* 0x0000000700087c82 */ /* 0x000fe20008000000 */
[----:B------:R-:W-:Y:S01]  /*1af0*/  UMOV UR9, 0x40000040 ;  /* 0x4000004000097882 */ /* 0x000fe20000000000 */
[----:B------:R-:W-:Y:S01]  /*1b00*/  UIADD3 UR7, UR6, 0x402, URZ ;  /* 0x0000040206077890 */ /* 0x000fe2000fffe03f */
[----:B------:R-:W-:Y:S02]  /*1b10*/  WARPGROUP.DEPBAR.LE gsb0, 0x0 ;  /* 0x00008000000079c5 */ /* 0x000fe40000010000 */
[----:B------:R-:W-:-:S06]  /*1b20*/  WARPGROUP.ARRIVE ;  /* 0x00000000000079c5 */ /* 0x000fcc0000000000 */
[----:B------:R-:W-:Y:S01]  /*1b30*/  HGMMA.64x64x16.F32 R24, gdesc[UR8], RZ, !UPT, gsb0 ;  /* 0x00e00000081879f0 */ /* 0x000fe2000c0008ff */
[----:B------:R-:W-:Y:S02]  /*1b40*/  UIADD3 UR8, UR6, 0x2, URZ ;  /* 0x0000000206087890 */ /* 0x000fe4000fffe03f */
[----:B------:R-:W-:Y:S01]  /*1b50*/  UIADD3 UR10, UR5, 0x2, URZ ;  /* 0x00000002050a7890 */ /* 0x000fe2000fffe03f */
[----:B------:R-:W-:Y:S01]  /*1b60*/  UMOV UR9, 0x40000040 ;  /* 0x4000004000097882 */ /* 0x000fe20000000000 */
[----:B------:R-:W-:Y:S01]  /*1b70*/  UMOV UR11, 0x40000040 ;  /* 0x40000040000b7882 */ /* 0x000fe20000000000 */
[----:B------:R-:W-:Y:S02]  /*1b80*/  WARPGROUP.DEPBAR.LE gsb0, 0x0 ;  /* 0x00008000000079c5 */ /* 0x000fe40000010000 */
[----:B------:R-:W-:-:S06]  /*1b90*/  WARPGROUP.ARRIVE ;  /* 0x00000000000079c5 */ /* 0x000fcc0000000000 */
[----:B------:R-:W-:Y:S01]  /*1ba0*/  HGMMA.64x64x16.F32 R56, gdesc[UR8], R56, gsb0 ;  /* 0x00e00000083879f0 */ /* 0x000fe20008000838 */
[----:B------:R-:W-:Y:S01]  /*1bb0*/  UMOV UR8, UR7 ;  /* 0x0000000700087c82 */ /* 0x000fe20008000000 */
[----:B------:R-:W-:Y:S01]  /*1bc0*/  UMOV UR9, 0x40000040 ;  /* 0x4000004000097882 */ /* 0x000fe20000000000 */
[----:B------:R-:W-:Y:S01]  /*1bd0*/  UIADD3 UR7, UR6, 0x404, URZ ;  /* 0x0000040406077890 */ /* 0x000fe2000fffe03f */
[----:B------:R-:W-:Y:S02]  /*1be0*/  WARPGROUP.DEPBAR.LE gsb0, 0x0 ;  /* 0x00008000000079c5 */ /* 0x000fe40000010000 */
[----:B------:R-:W-:-:S06]  /*1bf0*/  WARPGROUP.ARRIVE ;  /* 0x00000000000079c5 */ /* 0x000fcc0000000000 */
[----:B------:R-:W-:Y:S01]  /*1c00*/  HGMMA.64x64x16.F32 R24, gdesc[UR8], R24, gsb0 ;  /* 0x00e00000081879f0 */ /* 0x000fe20008000818 */
        /* <DEDUP_REMOVED lines=9> */
[----:B------:R-:W-:Y:S02]  /*1ca0*/  WARPGROUP.DEPBAR.LE gsb0, 0x0 ;  /* 0x00008000000079c5 */ /* 0x000fe40000010000 */
[----:B------:R-:W-:-:S06]  /*1cb0*/  WARPGROUP.ARRIVE ;  /* 0x00000000000079c5 */ /* 0x000fcc0000000000 */
[----:B------:R-:W-:Y:S01]  /*1cc0*/  HGMMA.64x64x16.F32 R24, gdesc[UR8], R24, gsb0 ;  /* 0x00e00000081879f0 */ /* 0x000fe20008000818 */
[----:B------:R-:W-:Y:S02]  /*1cd0*/  UIADD3 UR8, UR6, 0x6, URZ ;  /* 0x0000000606087890 */ /* 0x000fe4000fffe03f */
[----:B------:R-:W-:Y:S01]  /*1ce0*/  UIADD3 UR10, UR5, 0x6, URZ ;  /* 0x00000006050a7890 */ /* 0x000fe2000fffe03f */
[----:B------:R-:W-:Y:S01]  /*1cf0*/  UMOV UR9, 0x40000040 ;  /* 0x4000004000097882 */ /* 0x000fe20000000000 */
[----:B------:R-:W-:Y:S01]  /*1d00*/  UMOV UR11, 0x40000040 ;  /* 0x40000040000b7882 */ /* 0x000fe20000000000 */
[----:B------:R-:W-:Y:S01]  /*1d10*/  UIADD3 UR6, UR6, 0x406, URZ ;  /* 0x0000040606067890 */ /* 0x000fe2000fffe03f */
[----:B------:R-:W-:Y:S02]  /*1d20*/  WARPGROUP.DEPBAR.LE gsb0, 0x0 ;  /* 0x00008000000079c5 */ /* 0x000fe40000010000 */
[----:B------:R-:W-:-:S06]  /*1d30*/  WARPGROUP.ARRIVE ;  /* 0x00000000000079c5 */ /* 0x000fcc0000000000 */
[----:B------:R-:W-:Y:S01]  /*1d40*/  HGMMA.64x64x16.F32 R56, gdesc[UR8], R56, gsb0 ;  /* 0x00e00000083879f0 */ /* 0x000fe20008000838 */
[----:B------:R-:W-:Y:S01]  /*1d50*/  UMOV UR8, UR6 ;  /* 0x0000000600087c82 */ /* 0x000fe20008000000 */
[----:B------:R-:W-:Y:S01]  /*1d60*/  UMOV UR9, 0x40000040 ;  /* 0x4000004000097882 */ /* 0x000fe20000000000 */
[----:B------:R-:W-:Y:S02]  /*1d70*/  WARPGROUP.DEPBAR.LE gsb0, 0x0 ;  /* 0x00008000000079c5 */ /* 0x000fe40000010000 */
[----:B------:R-:W-:-:S06]  /*1d80*/  WARPGROUP.ARRIVE ;  /* 0x00000000000079c5 */ /* 0x000fcc0000000000 */
[----:B------:R-:W-:Y:S03]  /*1d90*/  HGMMA.64x64x16.F32 R24, gdesc[UR8], R24, gsb0 ;  /* 0x00e00000081879f0 */ /* 0x000fe60008000818 */
[----:B------:R-:W-:Y:S02]  /*1da0*/  WARPGROUP.DEPBAR.LE gsb0, 0x0 ;  /* 0x00008000000079c5 */ /* 0x000fe40000010000 */
[----:B------:R-:W-:Y:S05]  /*1db0*/  @!P2 BRA `(.L_x_28) ;  /* 0x00000004006ca947 */ /* 0x000fea0003800000 */
[----:B------:R-:W-:Y:S02]  /*1dc0*/  UIADD3 UR5, UR50, 0x1, URZ ;  /* 0x0000000132057890 */ /* 0x000fe4000fffe03f */
[----:B--23--:R-:W-:Y:S02]  /*1dd0*/  IMAD.U32 R3, RZ, RZ, UR50 ;  /* 0x00000032ff037e24 */ /* 0x00cfe4000f8e00ff */
[----:B------:R-:W-:-:S04]  /*1de0*/  UISETP.NE.AND UP0, UPT, UR5, 0x4, UPT ;  /* 0x000000040500788c */ /* 0x000fc8000bf05270 */
[----:B------:R-:W-:Y:S02]  /*1df0*/  USEL UR6, URZ, 0x1, UP0 ;  /* 0x000000013f067887 */ /* 0x000fe40008000000 */
[----:B------:R-:W-:-:S04]  /*1e00*/  USEL UR5, UR5, URZ, UP0 ;  /* 0x0000003f05057287 */ /* 0x000fc80008000000 */
[----:B------:R-:W-:-:S08]  /*1e10*/  LOP3.LUT R6, R94, UR6, RZ, 0x3c, !PT ;  /* 0x000000065e067c12 */ /* 0x000fd0000f8e3cff */
.L_x_35:
[----:B------:R-:W-:Y:S05]  /*1e20*/  @!P0 BRA `(.L_x_29) ;  /* 0x0000000000048947 */ /* 0x000fea0003800000 */
[----:B-1----:R-:W-:Y:S01]  /*1e30*/  BPT.TRAP 0x1 ;  /* 0x000000040000795c */ /* 0x002fe20000300000 */
.L_x_29:
[----:B------:R-:W-:Y:S01]  /*1e40*/  ULEA UR6, UR5, UR51, 0x3 ;  /* 0x0000003305067291 */ /* 0x000fe2000f8e183f */
[----:B------:R-:W-:-:S08]  /*1e50*/  SHF.L.U32 R4, R6, 0x1f, RZ ;  /* 0x0000001f06047819 */ /* 0x000fd000000006ff */
[----:B------:R2:W3:Y:S01]  /*1e60*/  SYNCS.PHASECHK.TRANS64.TRYWAIT P1, [UR6], R4 ;  /* 0x00000004ff0075a7 */ /* 0x0004e20008020146 */
[----:B------:R-:W-:Y:S05]  /*1e70*/  @!P0 BRA `(.L_x_30) ;  /* 0x0000000000048947 */ /* 0x000fea0003800000 */
[----:B-1----:R-:W-:Y:S01]  /*1e80*/  BPT.TRAP 0x1 ;  /* 0x000000040000795c */ /* 0x002fe20000300000 */
.L_x_30:
[----:B---3--:R-:W-:Y:S05]  /*1e90*/  @P1 BRA `(.L_x_31) ;  /* 0x0000000000081947 */ /* 0x008fea0003800000 */
[----:B------:R-:W3:Y:S02]  /*1ea0*/  SYNCS.PHASECHK.TRANS64.TRYWAIT P1, [UR6], R4 ;  /* 0x00000004ff0075a7 */ /* 0x000ee40008020146 */
[----:B---3--:R-:W-:Y:S05]  /*1eb0*/  @!P1 BRA `(.L_x_32) ;  /* 0x000000c0005c9947 */ /* 0x008fea0003800000 */
.L_x_31:
[----:B------:R-:W-:Y:S01]  /*1ec0*/  ULEA UR6, UR5, UR4, 0x9 ;  /* 0x0000000405067291 */ /* 0x000fe2000f8e483f */
[----:B------:R-:W-:Y:S01]  /*1ed0*/  WARPGROUP.ARRIVE ;  /* 0x00000000000079c5 */ /* 0x000fe20000000000 */
[----:B------:R-:W-:Y:S01]  /*1ee0*/  ULEA UR7, UR5, UR44, 0xb ;  /* 0x0000002c05077291 */ /* 0x000fe2000f8e583f */
[----:B------:R-:W-:Y:S01]  /*1ef0*/  UMOV UR11, 0x40000040 ;  /* 0x40000040000b7882 */ /* 0x000fe20000000000 */
[----:B------:R-:W-:Y:S02]  /*1f00*/  UMOV UR9, 0x40000040 ;  /* 0x4000004000097882 */ /* 0x000fe40000000000 */
[----:B------:R-:W-:Y:S01]  /*1f10*/  UIADD3 UR12, UR7, 0x400, URZ ;  /* 0x00000400070c7890 */ /* 0x000fe2000fffe03f */
[----:B------:R-:W-:Y:S02]  /*1f20*/  UMOV UR10, UR6 ;  /* 0x00000006000a7c82 */ /* 0x000fe40008000000 */
[----:B------:R-:W-:Y:S02]  /*1f30*/  UMOV UR8, UR7 ;  /* 0x0000000700087c82 */ /* 0x000fe40008000000 */
[----:B------:R-:W-:Y:S01]  /*1f40*/  HGMMA.64x64x16.F32 R56, gdesc[UR8], R56, gsb0 ;  /* 0x00e00000083879f0 */ /* 0x000fe20008000838 */
[----:B------:R-:W-:Y:S01]  /*1f50*/  UMOV UR9, 0x40000040 ;  /* 0x4000004000097882 */ /* 0x000fe20000000000 */
[----:B------:R-:W-:Y:S01]  /*1f60*/  UMOV UR8, UR12 ;  /* 0x0000000c00087c82 */ /* 0x000fe20008000000 */
[----:B------:R-:W-:Y:S01]  /*1f70*/  UIADD3 UR12, UR7, 0x402, URZ ;  /* 0x00000402070c7890 */ /* 0x000fe2000fffe03f */
[----:B------:R-:W-:-:S02]  /*1f80*/  WARPGROUP.DEPBAR.LE gsb0, 0x0 ;  /* 0x00008000000079c5 */ /* 0x000fc40000010000 */
        /* <DEDUP_REMOVED lines=42> */
[----:B-1----:R-:W-:Y:S01]  /*2230*/  BPT.TRAP 0x1 ;  /* 0x000000040000795c */ /* 0x002fe20000300000 */
.L_x_33:
[----:B------:R-:W-:-:S13]  /*2240*/  ISETP.NE.AND P1, PT, R89, RZ, PT ;  /* 0x000000ff5900720c */ /* 0x000fda0003f25270 */
[----:B--23--:R-:W-:-:S05]  /*2250*/  @P1 LEA R4, R3, UR51, 0x3 ;  /* 0x0000003303041c11 */ /* 0x00cfca000f8e18ff */
[----:B------:R-:W-:-:S05]  /*2260*/  @P1 VIADD R5, R4, 0x20 ;  /* 0x0000002004051836 */ /* 0x000fca0000000000 */
[----:B------:R-:W-:-:S04]  /*2270*/  @P1 PRMT R5, R88, 0x654, R5 ;  /* 0x0000065458051816 */ /* 0x000fc80000000005 */
[----:B------:R2:W-:Y:S01]  /*2280*/  @P1 SYNCS.ARRIVE.TRANS64.RED.A1T0 RZ, [R5+URZ], RZ ;  /* 0x000000ff05ff19a7 */ /* 0x0005e2000810043f */
[----:B------:R-:W-:-:S13]  /*2290*/  ISETP.GT.U32.AND P1, PT, R22, 0x1, PT ;  /* 0x000000011600780c */ /* 0x000fda0003f24070 */
[----:B--2---:R-:W-:Y:S05]  /*22a0*/  @P1 BRA `(.L_x_34) ;  /* 0x0000000000041947 */ /* 0x004fea0003800000 */
[----:B-1----:R-:W-:Y:S01]  /*22b0*/  BPT.TRAP 0x1 ;  /* 0x000000040000795c */ /* 0x002fe20000300000 */
.L_x_34:
[----:B------:R-:W-:Y:S01]  /*22c0*/  UIADD3 UR5, UR5, 0x1, URZ ;  /* 0x0000000105057890 */ /* 0x000fe2000fffe03f */
[C---:B------:R-:W-:Y:S01]  /*22d0*/  ISETP.GT.AND P2, PT, R0.reuse, 0x1, PT ;  /* 0x000000010000780c */ /* 0x040fe20003f44270 */
[----:B------:R-:W-:Y:S01]  /*22e0*/  VIADD R3, R3, 0x1 ;  /* 0x0000000103037836 */ /* 0x000fe20000000000 */
[----:B------:R-:W-:Y:S01]  /*22f0*/  IADD3 R0, R0, -0x1, RZ ;  /* 0xffffffff00007810 */ /* 0x000fe20007ffe0ff */
[----:B------:R-:W-:-:S03]  /*2300*/  UISETP.NE.AND UP0, UPT, UR5, 0x4, UPT ;  /* 0x000000040500788c */ /* 0x000fc6000bf05270 */
[C---:B------:R-:W-:Y:S01]  /*2310*/  ISETP.NE.AND P1, PT, R3.reuse, 0x4, PT ;  /* 0x000000040300780c */ /* 0x040fe20003f25270 */
[----:B------:R-:W-:Y:S02]  /*2320*/  USEL UR6, URZ, 0x1, UP0 ;  /* 0x000000013f067887 */ /* 0x000fe40008000000 */
[----:B------:R-:W-:Y:S01]  /*2330*/  USEL UR5, UR5, URZ, UP0 ;  /* 0x0000003f05057287 */ /* 0x000fe20008000000 */
[----:B------:R-:W-:-:S03]  /*2340*/  SEL R3, R3, RZ, P1 ;  /* 0x000000ff03037207 */ /* 0x000fc60000800000 */
[----:B------:R-:W-:Y:S01]  /*2350*/  LOP3.LUT R6, R6, UR6, RZ, 0x3c, !PT ;  /* 0x0000000606067c12 */ /* 0x000fe2000f8e3cff */
[----:B------:R-:W-:Y:S07]  /*2360*/  @P2 BRA `(.L_x_35) ;  /* 0xfffffff800ac2947 */ /* 0x000fee000383ffff */
.L_x_28:
[----:B------:R-:W4:Y:S02]  /*2370*/  LDC R0, c[0x0][0x28c] ;  /* 0x0000a300ff007b82 */ /* 0x000f240000000800 */
[----:B----4-:R-:W-:-:S13]  /*2380*/  ISETP.GE.AND P1, PT, R0, 0x1, PT ;  /* 0x000000010000780c */ /* 0x010fda0003f26270 */
[----:B------:R-:W-:Y:S05]  /*2390*/  @!P1 BRA `(.L_x_36) ;  /* 0x0000000000389947 */ /* 0x000fea0003800000 */
[----:B------:R-:W-:Y:S05]  /*23a0*/  @!P0 BRA `(.L_x_37) ;  /* 0x0000000000048947 */ /* 0x000fea0003800000 */
[----:B-1----:R-:W-:Y:S01]  /*23b0*/  BPT.TRAP 0x1 ;  /* 0x000000040000795c */ /* 0x002fe20000300000 */
.L_x_37:
[----:B------:R-:W-:Y:S01]  /*23c0*/  ISETP.NE.AND P0, PT, R89, RZ, PT ;  /* 0x000000ff5900720c */ /* 0x000fe20003f05270 */
[----:B--23--:R-:W-:-:S12]  /*23d0*/  IMAD.U32 R3, RZ, RZ, UR51 ;  /* 0x00000033ff037e24 */ /* 0x00cfd8000f8e00ff */
[----:B------:R-:W-:-:S04]  /*23e0*/  @P0 VIMNMX R0, R95, 0x1, PT ;  /* 0x000000015f000848 */ /* 0x000fc80003fe0100 */
[----:B------:R-:W-:-:S05]  /*23f0*/  @P0 IADD3 R0, R95, UR50, -R0 ;  /* 0x000000325f000c10 */ /* 0x000fca000fffe800 */
[----:B------:R-:W-:-:S05]  /*2400*/  @P0 IMAD.SHL.U32 R0, R0, 0x8, RZ ;  /* 0x0000000800000824 */ /* 0x000fca00078e00ff */
[----:B------:R-:W-:-:S04]  /*2410*/  @P0 LOP3.LUT R0, R0, 0x18, RZ, 0xc0, !PT ;  /* 0x0000001800000812 */ /* 0x000fc800078ec0ff */
[----:B------:R-:W-:-:S04]  /*2420*/  @P0 IADD3 R3, R3, 0x20, R0 ;  /* 0x0000002003030810 */ /* 0x000fc80007ffe000 */
[----:B------:R-:W-:-:S04]  /*2430*/  @P0 PRMT R3, R88, 0x654, R3 ;  /* 0x0000065458030816 */ /* 0x000fc80000000003 */
[----:B------:R4:W-:Y:S01]  /*2440*/  @P0 SYNCS.ARRIVE.TRANS64.RED.A1T0 RZ, [R3+URZ], RZ ;  /* 0x000000ff03ff09a7 */ /* 0x0009e2000810043f */
[----:B------:R-:W-:-:S13]  /*2450*/  ISETP.GT.U32.AND P0, PT, R22, 0x1, PT ;  /* 0x000000011600780c */ /* 0x000fda0003f04070 */
[----:B----4-:R-:W-:Y:S05]  /*2460*/  @P0 BRA `(.L_x_36) ;  /* 0x0000000000040947 */ /* 0x010fea0003800000 */
[----:B-1----:R-:W-:Y:S01]  /*2470*/  BPT.TRAP 0x1 ;  /* 0x000000040000795c */ /* 0x002fe20000300000 */
.L_x_36:
[----:B------:R-:W-:Y:S01]  /*2480*/  UIADD3 UR4, UR51, 0x200, URZ ;  /* 0x0000020033047890 */ /* 0x000fe2000fffe03f */
[----:B------:R-:W-:Y:S02]  /*2490*/  R2UR UR46, R96 ;  /* 0x00000000602e72ca */ /* 0x000fe400000e0000 */
[----:B------:R-:W-:Y:S01]  /*24a0*/  R2UR UR45, R97 ;  /* 0x00000000612d72ca */ /* 0x000fe200000e0000 */
[----:B------:R-:W-:-:S06]  /*24b0*/  ULOP3.LUT UP0, URZ, UR4, 0x1bf, URZ, 0xc0, !UPT ;  /* 0x000001bf043f7892 */ /* 0x000fcc000f80c03f */
[----:B------:R-:W-:-:S04]  /*24c0*/  PLOP3.LUT P0, PT, PT, PT, UP0, 0x80, 0x0 ;  /* 0x000000000000781c */ /* 0x000fc80003f0f008 */
[----:B------:R-:W-:Y:S02]  /*24d0*/  USHF.L.U32 UR46, UR46, 0x8, URZ ;  /* 0x000000082e2e7899 */ /* 0x000fe4000800063f */
[----:B------:R-:W-:-:S07]  /*24e0*/  USHF.L.U32 UR45, UR45, 0x6, URZ ;  /* 0x000000062d2d7899 */ /* 0x000fce000800063f */
[----:B------:R-:W-:Y:S05]  /*24f0*/  @!P0 BRA `(.L_x_38) ;  /* 0x00000000007c8947 */ /* 0x000fea0003800000 */
[----:B------:R-:W-:Y:S01]  /*2500*/  MOV R23, 0x0 ;  /* 0x0000000000177802 */ /* 0x000fe20000000f00 */
[----:B------:R-:W-:Y:S01]  /*2510*/  ULDC.64 UR4, c[0x4][0x80] ;  /* 0x0100200000047ab9 */ /* 0x000fe20000000a00 */
[----:B------:R-:W-:Y:S01]  /*2520*/  ULDC.64 UR6, c[0x4][0x10] ;  /* 0x0100040000067ab9 */ /* 0x000fe20000000a00 */
[----:B--23--:R-:W-:Y:S01]  /*2530*/  IMAD.U32 R4, RZ, RZ, UR4 ;  /* 0x00000004ff047e24 */ /* 0x00cfe2000f8e00ff */
[----:B------:R2:W3:Y:S01]  /*2540*/  LDC.64 R14, c[0x4][R23] ;  /* 0x01000000170e7b82 */ /* 0x0004e20000000a00 */
[----:B------:R-:W-:Y:S01]  /*2550*/  MOV R5, UR5 ;  /* 0x0000000500057c02 */ /* 0x000fe20008000f00 */
[----:B------:R-:W-:Y:S01]  /*2560*/  ULDC.64 UR4, c[0x4][0x88] ;  /* 0x0100220000047ab9 */ /* 0x000fe20000000a00 */
[----:B------:R-:W-:Y:S01]  /*2570*/  IMAD.U32 R10, RZ, RZ, UR6 ;  /* 0x00000006ff0a7e24 */ /* 0x000fe2000f8e00ff */
[----:B------:R-:W-:Y:S01]  /*2580*/  MOV R11, UR7 ;  /* 0x00000007000b7c02 */ /* 0x000fe20008000f00 */
[----:B------:R-:W-:Y:S02]  /*2590*/  IMAD.U32 R6, RZ, RZ, UR4 ;  /* 0x00000004ff067e24 */ /* 0x000fe4000f8e00ff */
[----:B------:R-:W-:-:S02]  /*25a0*/  IMAD.U32 R7, RZ, RZ, UR5 ;  /* 0x00000005ff077e24 */ /* 0x000fc4000f8e00ff */
[----:B------:R-:W-:Y:S02]  /*25b0*/  IMAD.MOV.U32 R8, RZ, RZ, 0x70 ;  /* 0x00000070ff087424 */ /* 0x000fe400078e00ff */
[----:B------:R-:W-:Y:S02]  /*25c0*/  IMAD.MOV.U32 R12, RZ, RZ, 0x1 ;  /* 0x00000001ff0c7424 */ /* 0x000fe400078e00ff */
[----:B--2---:R-:W-:-:S07]  /*25d0*/  IMAD.MOV.U32 R13, RZ, RZ, RZ ;  /* 0x000000ffff0d7224 */ /* 0x004fce00078e00ff */
[----:B------:R-:W-:-:S07]  /*25e0*/  LEPC R20, `(.L_x_39) ;  /* 0x000000001014794e */ /* 0x000fce0000000000 */
[----:B-1-3-5:R-:W-:Y:S05]  /*25f0*/  CALL.ABS.NOINC R14 ;  /* 0x000000000e007343 */ /* 0x02afea0003c00000 */
.L_x_39:
[----:B------:R1:W2:Y:S01]  /*2600*/  LDC.64 R14, c[0x4][R23] ;  /* 0x01000000170e7b82 */ /* 0x0002a20000000a00 */
[----:B------:R-:W-:Y:S01]  /*2610*/  ULDC.64 UR4, c[0x4][0x80] ;  /* 0x0100200000047ab9 */ /* 0x000fe20000000a00 */
[----:B------:R-:W-:Y:S01]  /*2620*/  ULDC.64 UR6, c[0x4][0x10] ;  /* 0x0100040000067ab9 */ /* 0x000fe20000000a00 */
[----:B------:R-:W-:Y:S01]  /*2630*/  MOV R4, UR4 ;  /* 0x0000000400047c02 */ /* 0x000fe20008000f00 */
[----:B------:R-:W-:Y:S01]  /*2640*/  IMAD.U32 R5, RZ, RZ, UR5 ;  /* 0x00000005ff057e24 */ /* 0x000fe2000f8e00ff */
[----:B------:R-:W-:Y:S01]  /*2650*/  ULDC.64 UR4, c[0x4][0x88] ;  /* 0x0100220000047ab9 */ /* 0x000fe20000000a00 */
[----:B------:R-:W-:Y:S01]  /*2660*/  MOV R10, UR6 ;  /* 0x00000006000a7c02 */ /* 0x000fe20008000f00 */
[----:B------:R-:W-:Y:S01]  /*2670*/  IMAD.U32 R6, RZ, RZ, UR4 ;  /* 0x00000004ff067e24 */ /* 0x000fe2000f8e00ff */
[----:B------:R-:W-:Y:S01]  /*2680*/  MOV R13, RZ ;  /* 0x000000ff000d7202 */ /* 0x000fe20000000f00 */
[----:B------:R-:W-:Y:S02]  /*2690*/  IMAD.U32 R7, RZ, RZ, UR5 ;  /* 0x00000005ff077e24 */ /* 0x000fe4000f8e00ff */
[----:B------:R-:W-:-:S02]  /*26a0*/  IMAD.U32 R11, RZ, RZ, UR7 ;  /* 0x00000007ff0b7e24 */ /* 0x000fc4000f8e00ff */
[----:B------:R-:W-:Y:S02]  /*26b0*/  IMAD.MOV.U32 R8, RZ, RZ, 0x70 ;  /* 0x00000070ff087424 */ /* 0x000fe400078e00ff */
[----:B-1----:R-:W-:-:S07]  /*26c0*/  IMAD.MOV.U32 R12, RZ, RZ, 0x1 ;  /* 0x00000001ff0c7424 */ /* 0x002fce00078e00ff */
[----:B------:R-:W-:-:S07]  /*26d0*/  LEPC R20, `(.L_x_38) ;  /* 0x000000001014794e */ /* 0x000fce0000000000 */
[----:B--2---:R-:W-:Y:S05]  /*26e0*/  CALL.ABS.NOINC R14 ;  /* 0x000000000e007343 */ /* 0x004fea0003c00000 */
.L_x_38:
[----:B------:R-:W-:Y:S02]  /*26f0*/  ULDC.64 UR4, c[0x0][0x590] ;  /* 0x0001640000047ab9 */ /* 0x000fe40000000a00 */
[----:B------:R-:W-:Y:S02]  /*2700*/  IMAD.U32 R111, RZ, RZ, UR4 ;  /* 0x00000004ff6f7e24 */ /* 0x000fe4000f8e00ff */
[----:B------:R-:W-:-:S03]  /*2710*/  IMAD.U32 R112, RZ, RZ, UR5 ;  /* 0x00000005ff707e24 */ /* 0x000fc6000f8e00ff */
[----:B------:R-:W-:-:S04]  /*2720*/  ISETP.NE.U32.AND P2, PT, R111, RZ, PT ;  /* 0x000000ff6f00720c */ /* 0x000fc80003f45070 */
[----:B------:R-:W-:-:S13]  /*2730*/  ISETP.NE.AND.EX P2, PT, R112, RZ, PT, P2 ;  /* 0x000000ff7000720c */ /* 0x000fda0003f45320 */
[----:B------:R-:W-:Y:S05]  /*2740*/  @!P2 BRA `(.L_x_40) ;  /* 0x000000000034a947 */ /* 0x000fea0003800000 */
[----:B------:R-:W-:Y:S02]  /*2750*/  ULDC.64 UR4, c[0x0][0x588] ;  /* 0x0001620000047ab9 */ /* 0x000fe40000000a00 */
[----:B------:R-:W-:-:S04]  /*2760*/  ISETP.NE.U32.AND P0, PT, RZ, UR4, PT ;  /* 0x00000004ff007c0c */ /* 0x000fc8000bf05070 */
[----:B------:R-:W-:-:S13]  /*2770*/  ISETP.NE.AND.EX P0, PT, RZ, UR5, PT, P0 ;  /* 0x00000005ff007c0c */ /* 0x000fda000bf05300 */
[----:B------:R-:W-:Y:S05]  /*2780*/  @!P0 BRA `(.L_x_41) ;  /* 0x0000000000188947 */ /* 0x000fea0003800000 */
[----:B--23--:R-:W2:Y:S01]  /*2790*/  LDC.64 R4, c[0x0][0x588] ;  /* 0x00016200ff047b82 */ /* 0x00cea20000000a00 */
[----:B------:R-:W-:-:S04]  /*27a0*/  IMAD R3, R111, UR47, RZ ;  /* 0x0000002f6f037c24 */ /* 0x000fc8000f8e02ff */
[----:B--2---:R-:W-:-:S05]  /*27b0*/  IMAD.WIDE R4, R3, 0x4, R4 ;  /* 0x0000000403047825 */ /* 0x004fca00078e0204 */
[----:B-----5:R4:W5:Y:S01]  /*27c0*/  LDG.E R91, desc[UR40][R4.64] ;  /* 0x00000028045b7981 */ /* 0x020962000c1e1900 */
[----:B------:R-:W-:Y:S01]  /*27d0*/  IMAD.MOV.U32 R90, RZ, RZ, 0x1 ;  /* 0x00000001ff5a7424 */ /* 0x000fe200078e00ff */
[----:B------:R-:W-:Y:S06]  /*27e0*/  BRA `(.L_x_40) ;  /* 0x00000000000c7947 */ /* 0x000fec0003800000 */
.L_x_41:
[----:B------:R-:W-:Y:S01]  /*27f0*/  ULDC UR4, c[0x0][0x580] ;  /* 0x0001600000047ab9 */ /* 0x000fe20000000800 */
[----:B------:R-:W-:Y:S01]  /*2800*/  MOV R90, 0x1 ;  /* 0x00000001005a7802 */ /* 0x000fe20000000f00 */
[----:B-----5:R-:W-:-:S07]  /*2810*/  IMAD.U32 R91, RZ, RZ, UR4 ;  /* 0x00000004ff5b7e24 */ /* 0x020fce000f8e00ff */
.L_x_40:
[----:B------:R-:W1:Y:S02]  /*2820*/  LDC.64 R6, c[0x0][0x5b0] ;  /* 0x00016c00ff067b82 */ /* 0x000e640000000a00 */
[----:B-1----:R-:W-:-:S04]  /*2830*/  ISETP.NE.U32.AND P0, PT, R6, RZ, PT ;  /* 0x000000ff0600720c */ /* 0x002fc80003f05070 */
[----:B------:R-:W-:-:S13]  /*2840*/  ISETP.NE.AND.EX P0, PT, R7, RZ, PT, P0 ;  /* 0x000000ff0700720c */ /* 0x000fda0003f05300 */
[----:B------:R-:W-:Y:S05]  /*2850*/  @!P0 BRA `(.L_x_42) ;  /* 0x00000000002c8947 */ /* 0x000fea0003800000 */
[----:B------:R-:W-:Y:S02]  /*2860*/  ULDC.64 UR4, c[0x0][0x5a8] ;  /* 0x00016a0000047ab9 */ /* 0x000fe40000000a00 */
[----:B------:R-:W-:-:S04]  /*2870*/  ISETP.NE.U32.AND P0, PT, RZ, UR4, PT ;  /* 0x00000004ff007c0c */ /* 0x000fc8000bf05070 */
[----:B------:R-:W-:-:S13]  /*2880*/  ISETP.NE.AND.EX P0, PT, RZ, UR5, PT, P0 ;  /* 0x00000005ff007c0c */ /* 0x000fda000bf05300 */
[----:B------:R-:W-:Y:S05]  /*2890*/  @!P0 BRA `(.L_x_43) ;  /* 0x0000000000148947 */ /* 0x000fea0003800000 */
[----:B--234-:R-:W1:Y:S01]  /*28a0*/  LDC.64 R4, c[0x0][0x5a8] ;  /* 0x00016a00ff047b82 */ /* 0x01ce620000000a00 */
[----:B------:R-:W-:-:S04]  /*28b0*/  IMAD R3, R6, UR47, RZ ;  /* 0x0000002f06037c24 */ /* 0x000fc8000f8e02ff */
[----:B-1----:R-:W-:-:S05]  /*28c0*/  IMAD.WIDE R4, R3, 0x4, R4 ;  /* 0x0000000403047825 */ /* 0x002fca00078e0204 */
[----:B-----5:R1:W5:Y:S01]  /*28d0*/  LDG.E R92, desc[UR40][R4.64] ;  /* 0x00000028045c7981 */ /* 0x020362000c1e1900 */
[----:B------:R-:W-:Y:S05]  /*28e0*/  BRA `(.L_x_42) ;  /* 0x0000000000087947 */ /* 0x000fea0003800000 */
.L_x_43:
[----:B------:R-:W-:Y:S02]  /*28f0*/  ULDC UR4, c[0x0][0x5a0] ;  /* 0x0001680000047ab9 */ /* 0x000fe40000000800 */
[----:B-----5:R-:W-:-:S07]  /*2900*/  IMAD.U32 R92, RZ, RZ, UR4 ;  /* 0x00000004ff5c7e24 */ /* 0x020fce000f8e00ff */
.L_x_42:
[----:B------:R-:W-:Y:S01]  /*2910*/  ULDC.64 UR4, c[0x0][0x588] ;  /* 0x0001620000047ab9 */ /* 0x000fe20000000a00 */
[----:B------:R-:W-:Y:S01]  /*2920*/  ISETP.NE.U32.AND P1, PT, R111, RZ, PT ;  /* 0x000000ff6f00720c */ /* 0x000fe20003f25070 */
[----:B------:R-:W-:Y:S02]  /*2930*/  UISETP.NE.U32.AND UP0, UPT, UR4, URZ, UPT ;  /* 0x0000003f0400728c */ /* 0x000fe4000bf05070 */
[----:B------:R-:W-:Y:S02]  /*2940*/  ISETP.NE.U32.AND P3, PT, RZ, UR4, PT ;  /* 0x00000004ff007c0c */ /* 0x000fe4000bf65070 */
[----:B------:R-:W-:Y:S01]  /*2950*/  ISETP.NE.AND.EX P5, PT, R112, RZ, PT, P1 ;  /* 0x000000ff7000720c */ /* 0x000fe20003fa5310 */
[----:B------:R-:W-:Y:S02]  /*2960*/  UISETP.NE.AND.EX UP0, UPT, UR5, URZ, UPT, UP0 ;  /* 0x0000003f0500728c */ /* 0x000fe4000bf05300 */
[----:B------:R-:W-:Y:S02]  /*2970*/  ISETP.NE.AND.EX P3, PT, RZ, UR5, PT, P3 ;  /* 0x00000005ff007c0c */ /* 0x000fe4000bf65330 */
[----:B------:R-:W-:-:S02]  /*2980*/  PLOP3.LUT P0, PT, PT, PT, PT, 0x8, 0x0 ;  /* 0x000000000000781c */ /* 0x000fc40003f0e170 */
[----:B------:R-:W-:-:S04]  /*2990*/  PLOP3.LUT P4, PT, PT, PT, UP0, 0x80, 0x0 ;  /* 0x000000000000781c */ /* 0x000fc80003f8f008 */
[----:B------:R-:W-:-:S05]  /*29a0*/  PLOP3.LUT P4, PT, P4, PT, PT, 0x8, 0x0 ;  /* 0x000000000000781c */ /* 0x000fca000278e170 */
[----:B------:R-:W-:Y:S08]  /*29b0*/  @P3 BRA P5, `(.L_x_44) ;  /* 0x0000000000243947 */ /* 0x000ff00002800000 */
[----:B------:R-:W-:Y:S04]  /*29c0*/  BSSY B0, `(.L_x_44) ;  /* 0x0000008000007945 */ /* 0x000fe80003800000 */
[----:B------:R-:W-:Y:S05]  /*29d0*/  @!P2 BRA `(.L_x_45) ;  /* 0x000000000014a947 */ /* 0x000fea0003800000 */
[----:B------:R-:W-:Y:S02]  /*29e0*/  LOP3.LUT P3, RZ, R90, 0xff, RZ, 0xc0, !PT ;  /* 0x000000ff5aff7812 */ /* 0x000fe4000786c0ff */
[----:B------:R-:W-:-:S11]  /*29f0*/  PLOP3.LUT P0, PT, P4, PT, PT, 0x80, 0x0 ;  /* 0x000000000000781c */ /* 0x000fd6000270f070 */
[----:B------:R-:W-:Y:S05]  /*2a00*/  @!P3 BRA `(.L_x_46) ;  /* 0x00000000000cb947 */ /* 0x000fea0003800000 */
[----:B-----5:R-:W-:Y:S01]  /*2a10*/  FSETP.EQ.AND P0, PT, R91, RZ, PT ;  /* 0x000000ff5b00720b */ /* 0x020fe20003f02000 */
[----:B------:R-:W-:-:S12]  /*2a20*/  BRA `(.L_x_46) ;  /* 0x0000000000047947 */ /* 0x000fd80003800000 */
.L_x_45:
[----:B-----5:R-:W-:-:S13]  /*2a30*/  FSETP.EQ.AND P0, PT, R91, RZ, PT ;  /* 0x000000ff5b00720b */ /* 0x020fda0003f02000 */
.L_x_46:
[----:B------:R-:W-:Y:S05]  /*2a40*/  BSYNC B0 ;  /* 0x0000000000007941 */ /* 0x000fea0003800000 */
.L_x_44:
[----:B------:R-:W-:Y:S04]  /*2a50*/  BSSY B0, `(.L_x_47) ;  /* 0x0000007000007945 */ /* 0x000fe80003800000 */
[----:B------:R-:W-:Y:S05]  /*2a60*/  @!P2 BRA `(.L_x_48) ;  /* 0x000000000010a947 */ /* 0x000fea0003800000 */
[----:B------:R-:W-:-:S13]  /*2a70*/  LOP3.LUT P2, RZ, R90, 0xff, RZ, 0xc0, !PT ;  /* 0x000000ff5aff7812 */ /* 0x000fda000784c0ff */
[----:B------:R-:W-:Y:S05]  /*2a80*/  @!P2 BRA `(.L_x_49) ;  /* 0x00000000000ca947 */ /* 0x000fea0003800000 */
[----:B-----5:R-:W-:Y:S01]  /*2a90*/  FSETP.EQ.AND P4, PT, R91, RZ, PT ;  /* 0x000000ff5b00720b */ /* 0x020fe20003f82000 */
[----:B------:R-:W-:-:S12]  /*2aa0*/  BRA `(.L_x_49) ;  /* 0x0000000000047947 */ /* 0x000fd80003800000 */
.L_x_48:
[----:B-----5:R-:W-:-:S13]  /*2ab0*/  FSETP.EQ.AND P4, PT, R91, RZ, PT ;  /* 0x000000ff5b00720b */ /* 0x020fda0003f82000 */
.L_x_49:
[----:B------:R-:W-:Y:S05]  /*2ac0*/  BSYNC B0 ;  /* 0x0000000000007941 */ /* 0x000fea0003800000 */
.L_x_47:
[----:B------:R-:W-:Y:S01]  /*2ad0*/  BSSY B0, `(.L_x_50) ;  /* 0x0000029000007945 */ /* 0x000fe20003800000 */
[----:B------:R-:W-:Y:S01]  /*2ae0*/  LOP3.LUT R93, R93, 0x1, RZ, 0x3c, !PT ;  /* 0x000000015d5d7812 */ /* 0x000fe200078e3cff */
[----:B------:R-:W-:Y:S01]  /*2af0*/  IMAD.MOV.U32 R21, RZ, RZ, RZ ;  /* 0x000000ffff157224 */ /* 0x000fe200078e00ff */
[----:B------:R-:W-:Y:S02]  /*2b00*/  CS2R R6, SRZ ;  /* 0x0000000000067805 */ /* 0x000fe4000001ff00 */
[----:B-1234-:R-:W-:Y:S02]  /*2b10*/  CS2R R4, SRZ ;  /* 0x0000000000047805 */ /* 0x01efe4000001ff00 */
[----:B------:R-:W-:Y:S02]  /*2b20*/  CS2R R10, SRZ ;  /* 0x00000000000a7805 */ /* 0x000fe4000001ff00 */
[----:B------:R-:W-:Y:S01]  /*2b30*/  CS2R R8, SRZ ;  /* 0x0000000000087805 */ /* 0x000fe2000001ff00 */
[----:B------:R-:W-:Y:S06]  /*2b40*/  @P0 BRA `(.L_x_51) ;  /* 0x0000000000840947 */ /* 0x000fec0003800000 */
[----:B------:R-:W-:-:S13]  /*2b50*/  ISETP.NE.AND P2, PT, R110, 0x3, PT ;  /* 0x000000036e00780c */ /* 0x000fda0003f45270 */
[----:B------:R-:W-:Y:S05]  /*2b60*/  @!P2 BRA `(.L_x_52) ;  /* 0x000000000004a947 */ /* 0x000fea0003800000 */
[----:B------:R-:W-:Y:S01]  /*2b70*/  BPT.TRAP 0x1 ;  /* 0x000000040000795c */ /* 0x000fe20000300000 */
.L_x_52:
[----:B------:R-:W-:Y:S01]  /*2b80*/  SHF.L.U32 R0, R93, 0x1f, RZ ;  /* 0x0000001f5d007819 */ /* 0x000fe200000006ff */
[----:B------:R-:W-:Y:S01]  /*2b90*/  BSSY B1, `(.L_x_53) ;  /* 0x0000005000017945 */ /* 0x000fe20003800000 */
[----:B------:R-:W-:Y:S01]  /*2ba0*/  MOV R21, 0x1 ;  /* 0x0000000100157802 */ /* 0x000fe20000000f00 */
[----:B------:R-:W-:Y:S01]  /*2bb0*/  IMAD.MOV.U32 R6, RZ, RZ, RZ ;  /* 0x000000ffff067224 */ /* 0x000fe200078e00ff */
[----:B------:R-:W1:Y:S02]  /*2bc0*/  SYNCS.PHASECHK.TRANS64.TRYWAIT P2, [UR51+0x40], R0 ;  /* 0x00004000ff0075a7 */ /* 0x000e640008040173 */
[----:B-1----:R-:W-:Y:S05]  /*2bd0*/  @!P2 BRA `(.L_x_54) ;  /* 0x000000b4002ca947 */ /* 0x002fea0003800000 */
.L_x_167:
[----:B------:R-:W-:Y:S05]  /*2be0*/  BSYNC B1 ;  /* 0x0000000000017941 */ /* 0x000fea0003800000 */
.L_x_53:
[----:B------:R-:W-:Y:S02]  /*2bf0*/  CS2R R4, SRZ ;  /* 0x0000000000047805 */ /* 0x000fe4000001ff00 */
[----:B------:R-:W-:Y:S02]  /*2c00*/  CS2R R10, SRZ ;  /* 0x00000000000a7805 */ /* 0x000fe4000001ff00 */
[----:B------:R-:W-:Y:S01]  /*2c10*/  CS2R R8, SRZ ;  /* 0x0000000000087805 */ /* 0x000fe2000001ff00 */
[----:B------:R-:W-:Y:S06]  /*2c20*/  @P4 BRA `(.L_x_51) ;  /* 0x00000000004c4947 */ /* 0x000fec0003800000 */
[C---:B-1----:R-:W-:Y:S01]  /*2c30*/  IMAD.SHL.U32 R0, R18.reuse, 0x10, RZ ;  /* 0x0000001012007824 */ /* 0x042fe200078e00ff */
[----:B------:R-:W-:Y:S01]  /*2c40*/  SHF.R.U32.HI R5, RZ, 0x1, R18 ;  /* 0x00000001ff057819 */ /* 0x000fe20000011612 */
[C---:B------:R-:W-:Y:S01]  /*2c50*/  IMAD.SHL.U32 R3, R18.reuse, 0x20, RZ ;  /* 0x0000002012037824 */ /* 0x040fe200078e00ff */
[----:B------:R-:W-:Y:S01]  /*2c60*/  SHF.L.U32 R7, R18, 0x2, RZ ;  /* 0x0000000212077819 */ /* 0x000fe200000006ff */
[----:B------:R-:W-:Y:S05]  /*2c70*/  WARPSYNC.ALL ;  /* 0x0000000000007948 */ /* 0x000fea0003800000 */
[----:B------:R-:W-:Y:S02]  /*2c80*/  LOP3.LUT R0, R0, 0xe00, RZ, 0xc0, !PT ;  /* 0x00000e0000007812 */ /* 0x000fe400078ec0ff */
[----:B------:R-:W-:-:S02]  /*2c90*/  LOP3.LUT R4, R3, 0xc0, RZ, 0xc0, !PT ;  /* 0x000000c003047812 */ /* 0x000fc400078ec0ff */
[----:B------:R-:W-:Y:S02]  /*2ca0*/  LOP3.LUT R0, R0, 0x20, R3, 0xf8, !PT ;  /* 0x0000002000007812 */ /* 0x000fe400078ef803 */
[----:B------:R-:W-:Y:S02]  /*2cb0*/  LOP3.LUT R4, R4, 0x8, R5, 0xf8, !PT ;  /* 0x0000000804047812 */ /* 0x000fe400078ef805 */
[----:B------:R-:W-:Y:S02]  /*2cc0*/  LOP3.LUT R0, R0, 0x100, R3, 0xf8, !PT ;  /* 0x0000010000007812 */ /* 0x000fe400078ef803 */
[----:B------:R-:W-:Y:S02]  /*2cd0*/  LOP3.LUT R7, R4, 0x18, R7, 0x78, !PT ;  /* 0x0000001804077812 */ /* 0x000fe400078e7807 */
[----:B------:R-:W-:Y:S02]  /*2ce0*/  LOP3.LUT P2, RZ, R18, 0x4, RZ, 0xc0, !PT ;  /* 0x0000000412ff7812 */ /* 0x000fe4000784c0ff */
[----:B------:R-:W-:-:S04]  /*2cf0*/  LOP3.LUT R0, R0, R7, RZ, 0xfc, !PT ;  /* 0x0000000700007212 */ /* 0x000fc800078efcff */
[----:B------:R-:W-:-:S05]  /*2d00*/  LEA R0, R0, UR51, 0x1 ;  /* 0x0000003300007c11 */ /* 0x000fca000f8e08ff */
[C---:B------:R-:W-:Y:S01]  /*2d10*/  VIADD R3, R0.reuse, 0x200 ;  /* 0x0000020000037836 */ /* 0x040fe20000000000 */
[----:B------:R2:W3:Y:S01]  /*2d20*/  LDSM.16.M88.4 R8, [R0+0x200] ;  /* 0x000200000008783b */ /* 0x0004e20000000200 */
[----:B------:R-:W-:Y:S02]  /*2d30*/  VIADD R4, R0, 0x220 ;  /* 0x0000022000047836 */ /* 0x000fe40000000000 */
[----:B------:R-:W-:-:S06]  /*2d40*/  @P2 VIADD R4, R3, 0xffffffe0 ;  /* 0xffffffe003042836 */ /* 0x000fcc0000000000 */
[----:B--2---:R-:W4:Y:S02]  /*2d50*/  LDSM.16.M88.4 R4, [R4] ;  /* 0x000000000404783b */ /* 0x004f240000000200 */
.L_x_51:
[----:B------:R-:W-:Y:S05]  /*2d60*/  BSYNC B0 ;  /* 0x0000000000007941 */ /* 0x000fea0003800000 */
.L_x_50:
[----:B-1-3--:R-:W-:Y:S02]  /*2d70*/  HADD2.F32 R0, -RZ, R9.H0_H0 ;  /* 0x20000009ff007230 */ /* 0x00afe40000004100 */
[C---:B-----5:R-:W-:Y:S01]  /*2d80*/  FMUL R58, R92.reuse, R58 ;  /* 0x0000003a5c3a7220 */ /* 0x060fe20000400000 */
[----:B------:R-:W-:Y:S02]  /*2d90*/  IMAD.MOV.U32 R3, RZ, RZ, 0x3aae005b ;  /* 0x3aae005bff037424 */ /* 0x000fe400078e00ff */
[----:B------:R-:W-:Y:S01]  /*2da0*/  FMUL R102, R92, R59 ;  /* 0x0000003b5c667220 */ /* 0x000fe20000400000 */
[----:B------:R-:W-:Y:S02]  /*2db0*/  IMAD.MOV.U32 R12, RZ, RZ, 0x3c09919f ;  /* 0x3c09919fff0c7424 */ /* 0x000fe400078e00ff */
[----:B------:R-:W-:Y:S01]  /*2dc0*/  FFMA R58, R91, R0, R58 ;  /* 0x000000005b3a7223 */ /* 0x000fe2000000003a */
[----:B------:R-:W-:Y:S01]  /*2dd0*/  MOV R0, 0x38eb4c3a ;  /* 0x38eb4c3a00007802 */ /* 0x000fe20000000f00 */
[----:B------:R-:W-:-:S02]  /*2de0*/  HADD2.F32 R98, -RZ, R10.H0_H0 ;  /* 0x2000000aff627230 */ /* 0x000fc40000004100 */
[----:B------:R-:W-:Y:S01]  /*2df0*/  FMUL R61, R92, R61 ;  /* 0x0000003d5c3d7220 */ /* 0x000fe20000400000 */
[----:B------:R-:W-:Y:S01]  /*2e00*/  FMUL R104, R58, 0.70710676908493041992 ;  /* 0x3f3504f33a687820 */ /* 0x000fe20000400000 */
[----:B------:R-:W-:Y:S02]  /*2e10*/  HADD2.F32 R100, -RZ, R10.H1_H1 ;  /* 0x3000000aff647230 */ /* 0x000fe40000004100 */
[----:B------:R-:W-:Y:S01]  /*2e20*/  FMUL R63, R92, R63 ;  /* 0x0000003f5c3f7220 */ /* 0x000fe20000400000 */
[----:B------:R-:W-:Y:S01]  /*2e30*/  SHF.R.U32.HI R123, RZ, 0x1, R18 ;  /* 0x00000001ff7b7819 */ /* 0x000fe20000011612 */
[C---:B------:R-:W-:Y:S01]  /*2e40*/  FMUL R13, R104.reuse, R104 ;  /* 0x00000068680d7220 */ /* 0x040fe20000400000 */
[C---:B------:R-:W-:Y:S01]  /*2e50*/  FSETP.GE.AND P2, PT, |R104|.reuse, 1.0029599666595458984, PT ;  /* 0x3f8060fe6800780b */ /* 0x040fe20003f46200 */
[----:B------:R-:W-:Y:S01]  /*2e60*/  FFMA R61, R91, R100, R61 ;  /* 0x000000645b3d7223 */ /* 0x000fe2000000003d */
[----:B------:R-:W-:Y:S05]  /*2e70*/  WARPSYNC.ALL ;  /* 0x0000000000007948 */ /* 0x000fea0003800000 */
[----:B------:R-:W-:Y:S01]  /*2e80*/  FSEL R23, |R104|, R13, P2 ;  /* 0x0000000d68177208 */ /* 0x000fe20001000200 */
[----:B------:R-:W-:Y:S01]  /*2e90*/  IMAD.MOV.U32 R13, RZ, RZ, 0x3d24d99a ;  /* 0x3d24d99aff0d7424 */ /* 0x000fe200078e00ff */
[----:B------:R-:W-:Y:S01]  /*2ea0*/  FSEL R14, R0, 8.4834944573231041431e-05, P2 ;  /* 0x38b1e96a000e7808 */ /* 0x000fe20001000000 */
[----:B------:R-:W-:Y:S01]  /*2eb0*/  FMUL R105, R61, 0.70710676908493041992 ;  /* 0x3f3504f33d697820 */ /* 0x000fe20000400000 */
[----:B------:R-:W-:Y:S01]  /*2ec0*/  FSEL R20, -R3, -0.00082130916416645050049, P2 ;  /* 0xba574d2003147808 */ /* 0x000fe20001000100 */
[----:B------:R-:W-:Y:S01]  /*2ed0*/  BSSY B0, `(.L_x_55) ;  /* 0x00001e4000007945 */ /* 0x000fe20003800000 */
[----:B------:R-:W-:Y:S01]  /*2ee0*/  FSEL R15, R12, 0.0052134888246655464172, P2 ;  /* 0x3baad5ea0c0f7808 */ /* 0x000fe20001000000 */
[----:B------:R-:W-:Y:S01]  /*2ef0*/  FMUL R101, R105, R105 ;  /* 0x0000006969657220 */ /* 0x000fe20000400000 */
[----:B------:R-:W-:Y:S01]  /*2f00*/  FSEL R97, -R13, -0.026868773624300956726, P2 ;  /* 0xbcdc1be70d617808 */ /* 0x000fe20001000100 */
[----:B------:R-:W-:Y:S01]  /*2f10*/  FFMA R20, R23, R14, R20 ;  /* 0x0000000e17147223 */ /* 0x000fe20000000014 */
[----:B------:R-:W-:-:S02]  /*2f20*/  MOV R14, 0x3e235519 ;  /* 0x3e235519000e7802 */ /* 0x000fc40000000f00 */
[----:B------:R-:W-:Y:S01]  /*2f30*/  FSETP.GE.AND P5, PT, |R105|, 1.0029599666595458984, PT ;  /* 0x3f8060fe6900780b */ /* 0x000fe20003fa6200 */
[C---:B------:R-:W-:Y:S01]  /*2f40*/  FFMA R20, R23.reuse, R20, R15 ;  /* 0x0000001417147223 */ /* 0x040fe2000000000f */
[----:B------:R-:W-:Y:S01]  /*2f50*/  IMAD.MOV.U32 R15, RZ, RZ, 0x3f69b4f9 ;  /* 0x3f69b4f9ff0f7424 */ /* 0x000fe200078e00ff */
[----:B------:R-:W-:Y:S02]  /*2f60*/  FSEL R99, R14, 0.11284004896879196167, P2 ;  /* 0x3de718af0e637808 */ /* 0x000fe40001000000 */
[----:B------:R-:W-:Y:S01]  /*2f70*/  FFMA R96, R23, R20, R97 ;  /* 0x0000001417607223 */ /* 0x000fe20000000061 */
[----:B------:R-:W-:Y:S01]  /*2f80*/  IMAD.MOV.U32 R20, RZ, RZ, 0x3f210a14 ;  /* 0x3f210a14ff147424 */ /* 0x000fe200078e00ff */
[----:B------:R-:W-:Y:S02]  /*2f90*/  FSEL R97, R15, -0.37612664699554443359, P2 ;  /* 0xbec093ac0f617808 */ /* 0x000fe40001000000 */
[----:B------:R-:W-:Y:S01]  /*2fa0*/  FFMA R96, R23, R96, R99 ;  /* 0x0000006017607223 */ /* 0x000fe20000000063 */
[----:B------:R-:W-:-:S02]  /*2fb0*/  FSEL R103, |R105|, R101, P5 ;  /* 0x0000006569677208 */ /* 0x000fc40002800200 */
[----:B------:R-:W-:Y:S01]  /*2fc0*/  FSEL R99, R20, 0.12837915122509002686, P2 ;  /* 0x3e0375d314637808 */ /* 0x000fe20001000000 */
[C---:B------:R-:W-:Y:S01]  /*2fd0*/  FFMA R96, R23.reuse, R96, R97 ;  /* 0x0000006017607223 */ /* 0x040fe20000000061 */
[----:B------:R-:W-:Y:S02]  /*2fe0*/  FSEL R97, -|R104|, R104, P2 ;  /* 0x0000006868617208 */ /* 0x000fe40001000300 */
[----:B------:R-:W-:Y:S01]  /*2ff0*/  FSEL R108, R0, 8.4834944573231041431e-05, P5 ;  /* 0x38b1e96a006c7808 */ /* 0x000fe20002800000 */
[----:B------:R-:W-:Y:S01]  /*3000*/  FFMA R96, R23, R96, R99 ;  /* 0x0000006017607223 */ /* 0x000fe20000000063 */
[----:B------:R-:W-:Y:S01]  /*3010*/  FMUL R23, R92, R60 ;  /* 0x0000003c5c177220 */ /* 0x000fe20000400000 */
[----:B------:R-:W-:Y:S01]  /*3020*/  HADD2.F32 R60, -RZ, R9.H1_H1 ;  /* 0x30000009ff3c7230 */ /* 0x000fe20000004100 */
[----:B------:R-:W-:Y:S01]  /*3030*/  FSEL R114, -R3, -0.00082130916416645050049, P5 ;  /* 0xba574d2003727808 */ /* 0x000fe20002800100 */
[----:B------:R-:W-:Y:S01]  /*3040*/  FFMA R96, R96, R97, R97 ;  /* 0x0000006160607223 */ /* 0x000fe20000000061 */
[----:B------:R-:W-:-:S02]  /*3050*/  FSEL R116, R12, 0.0052134888246655464172, P5 ;  /* 0x3baad5ea0c747808 */ /* 0x000fc40002800000 */
[C---:B------:R-:W-:Y:S01]  /*3060*/  FFMA R59, R91.reuse, R60, R102 ;  /* 0x0000003c5b3b7223 */ /* 0x040fe20000000066 */
[----:B------:R-:W1:Y:S01]  /*3070*/  @P2 MUFU.EX2 R97, R96 ;  /* 0x0000006000612308 */ /* 0x000e620000000800 */
[----:B------:R-:W-:Y:S01]  /*3080*/  FFMA R60, R91, R98, R23 ;  /* 0x000000625b3c7223 */ /* 0x000fe20000000017 */
[----:B------:R-:W-:Y:S01]  /*3090*/  FFMA R108, R103, R108, R114 ;  /* 0x0000006c676c7223 */ /* 0x000fe20000000072 */
[----:B------:R-:W-:Y:S01]  /*30a0*/  FMUL R118, R59, 0.70710676908493041992 ;  /* 0x3f3504f33b767820 */ /* 0x000fe20000400000 */
[----:B------:R-:W-:Y:S01]  /*30b0*/  FSEL R114, -R13, -0.026868773624300956726, P5 ;  /* 0xbcdc1be70d727808 */ /* 0x000fe20002800100 */
[----:B------:R-:W-:Y:S01]  /*30c0*/  FMUL R120, R60, 0.70710676908493041992 ;  /* 0x3f3504f33c787820 */ /* 0x000fe20000400000 */
[----:B------:R-:W-:Y:S01]  /*30d0*/  FFMA R116, R103, R108, R116 ;  /* 0x0000006c67747223 */ /* 0x000fe20000000074 */
[----:B------:R-:W-:-:S03]  /*30e0*/  FMUL R23, R118, R118 ;  /* 0x0000007676177220 */ /* 0x000fc60000400000 */
[----:B------:R-:W-:Y:S01]  /*30f0*/  FSETP.GE.AND P3, PT, |R120|, 1.0029599666595458984, PT ;  /* 0x3f8060fe7800780b */ /* 0x000fe20003f66200 */
[----:B------:R-:W-:-:S03]  /*3100*/  FFMA R114, R103, R116, R114 ;  /* 0x0000007467727223 */ /* 0x000fc60000000072 */
[----:B------:R-:W-:Y:S02]  /*3110*/  FSEL R102, R0, 8.4834944573231041431e-05, P3 ;  /* 0x38b1e96a00667808 */ /* 0x000fe40001800000 */
[----:B------:R-:W-:Y:S01]  /*3120*/  FSEL R106, R12, 0.0052134888246655464172, P3 ;  /* 0x3baad5ea0c6a7808 */ /* 0x000fe20001800000 */
[----:B-1----:R-:W-:Y:S01]  /*3130*/  @P2 FADD R97, -R97, 1 ;  /* 0x3f80000061612421 */ /* 0x002fe20000000100 */
[----:B------:R-:W-:-:S04]  /*3140*/  FSEL R108, R14, 0.11284004896879196167, P3 ;  /* 0x3de718af0e6c7808 */ /* 0x000fc80001800000 */
[----:B------:R-:W-:Y:S01]  /*3150*/  @P2 LOP3.LUT R96, R97, 0x80000000, R104, 0xb8, !PT ;  /* 0x8000000061602812 */ /* 0x000fe200078eb868 */
[----:B------:R-:W-:Y:S01]  /*3160*/  FMUL R97, R120, R120 ;  /* 0x0000007878617220 */ /* 0x000fe20000400000 */
[----:B------:R-:W-:Y:S02]  /*3170*/  FSETP.GE.AND P2, PT, |R118|, 1.0029599666595458984, PT ;  /* 0x3f8060fe7600780b */ /* 0x000fe40003f46200 */
[C---:B------:R-:W-:Y:S01]  /*3180*/  FSEL R104, -R3.reuse, -0.00082130916416645050049, P3 ;  /* 0xba574d2003687808 */ /* 0x040fe20001800100 */
[----:B------:R-:W-:Y:S01]  /*3190*/  FADD R96, R96, 1 ;  /* 0x3f80000060607421 */ /* 0x000fe20000000000 */
[----:B------:R-:W-:Y:S02]  /*31a0*/  FSEL R23, |R118|, R23, P2 ;  /* 0x0000001776177208 */ /* 0x000fe40001000200 */
[----:B------:R-:W-:Y:S02]  /*31b0*/  FSEL R98, R0, 8.4834944573231041431e-05, P2 ;  /* 0x38b1e96a00627808 */ /* 0x000fe40001000000 */
[----:B------:R-:W-:-:S02]  /*31c0*/  FSEL R100, -R3, -0.00082130916416645050049, P2 ;  /* 0xba574d2003647808 */ /* 0x000fc40001000100 */
[----:B------:R-:W-:Y:S02]  /*31d0*/  FSEL R99, |R120|, R97, P3 ;  /* 0x0000006178637208 */ /* 0x000fe40001800200 */
[----:B------:R-:W-:Y:S01]  /*31e0*/  FSEL R97, -|R118|, R118, P2 ;  /* 0x0000007676617208 */ /* 0x000fe20001000300 */
[----:B------:R-:W-:Y:S01]  /*31f0*/  FFMA R98, R23, R98, R100 ;  /* 0x0000006217627223 */ /* 0x000fe20000000064 */
[----:B------:R-:W-:Y:S01]  /*3200*/  FSEL R100, R12, 0.0052134888246655464172, P2 ;  /* 0x3baad5ea0c647808 */ /* 0x000fe20001000000 */
[----:B------:R-:W-:Y:S01]  /*3210*/  FFMA R104, R99, R102, R104 ;  /* 0x0000006663687223 */ /* 0x000fe20000000068 */
[----:B------:R-:W-:-:S03]  /*3220*/  FSEL R102, -R13, -0.026868773624300956726, P2 ;  /* 0xbcdc1be70d667808 */ /* 0x000fc60001000100 */
[----:B------:R-:W-:Y:S01]  /*3230*/  FFMA R98, R23, R98, R100 ;  /* 0x0000006217627223 */ /* 0x000fe20000000064 */
[----:B------:R-:W-:Y:S01]  /*3240*/  FSEL R100, R14, 0.11284004896879196167, P2 ;  /* 0x3de718af0e647808 */ /* 0x000fe20001000000 */
[----:B------:R-:W-:Y:S01]  /*3250*/  FFMA R104, R99, R104, R106 ;  /* 0x0000006863687223 */ /* 0x000fe2000000006a */
[----:B------:R-:W-:Y:S01]  /*3260*/  FSEL R106, -R13, -0.026868773624300956726, P3 ;  /* 0xbcdc1be70d6a7808 */ /* 0x000fe20001800100 */
[----:B------:R-:W-:Y:S01]  /*3270*/  FFMA R98, R23, R98, R102 ;  /* 0x0000006217627223 */ /* 0x000fe20000000066 */
[----:B------:R-:W-:-:S03]  /*3280*/  FSEL R102, R15, -0.37612664699554443359, P2 ;  /* 0xbec093ac0f667808 */ /* 0x000fc60001000000 */
[----:B------:R-:W-:Y:S01]  /*3290*/  FFMA R98, R23, R98, R100 ;  /* 0x0000006217627223 */ /* 0x000fe20000000064 */
[----:B------:R-:W-:Y:S01]  /*32a0*/  FFMA R104, R99, R104, R106 ;  /* 0x0000006863687223 */ /* 0x000fe2000000006a */
[----:B------:R-:W-:Y:S02]  /*32b0*/  FSEL R100, R20, 0.12837915122509002686, P2 ;  /* 0x3e0375d314647808 */ /* 0x000fe40001000000 */
[----:B------:R-:W-:Y:S01]  /*32c0*/  FFMA R98, R23, R98, R102 ;  /* 0x0000006217627223 */ /* 0x000fe20000000066 */
[----:B------:R-:W-:Y:S01]  /*32d0*/  FSEL R102, R15, -0.37612664699554443359, P3 ;  /* 0xbec093ac0f667808 */ /* 0x000fe20001800000 */
[----:B------:R-:W-:Y:S01]  /*32e0*/  FFMA R104, R99, R104, R108 ;  /* 0x0000006863687223 */ /* 0x000fe2000000006c */
[----:B------:R-:W-:Y:S01]  /*32f0*/  FSEL R106, R14, 0.11284004896879196167, P5 ;  /* 0x3de718af0e6a7808 */ /* 0x000fe20002800000 */
[----:B------:R-:W-:Y:S01]  /*3300*/  FFMA R98, R23, R98, R100 ;  /* 0x0000006217627223 */ /* 0x000fe20000000064 */
[----:B------:R-:W-:Y:S01]  /*3310*/  FSEL R100, R20, 0.12837915122509002686, P3 ;  /* 0x3e0375d314647808 */ /* 0x000fe20001800000 */
[----:B------:R-:W-:Y:S01]  /*3320*/  FFMA R102, R99, R104, R102 ;  /* 0x0000006863667223 */ /* 0x000fe20000000066 */
[----:B------:R-:W-:Y:S01]  /*3330*/  FSEL R23, -|R120|, R120, P3 ;  /* 0x0000007878177208 */ /* 0x000fe20001800300 */
[----:B------:R-:W-:Y:S01]  /*3340*/  FFMA R97, R98, R97, R97 ;  /* 0x0000006162617223 */ /* 0x000fe20000000061 */
[----:B------:R-:W-:Y:S01]  /*3350*/  FSEL R98, R15, -0.37612664699554443359, P5 ;  /* 0xbec093ac0f627808 */ /* 0x000fe20002800000 */
[----:B------:R-:W-:Y:S01]  /*3360*/  FFMA R106, R103, R114, R106 ;  /* 0x00000072676a7223 */ /* 0x000fe2000000006a */
[----:B------:R-:W-:Y:S01]  /*3370*/  FFMA R100, R99, R102, R100 ;  /* 0x0000006663647223 */ /* 0x000fe20000000064 */
[----:B------:R-:W-:Y:S01]  /*3380*/  FSEL R99, R20, 0.12837915122509002686, P5 ;  /* 0x3e0375d314637808 */ /* 0x000fe20002800000 */
[----:B------:R-:W1:Y:S01]  /*3390*/  @P2 MUFU.EX2 R101, R97 ;  /* 0x0000006100652308 */ /* 0x000e620000000800 */
[----:B------:R-:W-:Y:S01]  /*33a0*/  FFMA R106, R103, R106, R98 ;  /* 0x0000006a676a7223 */ /* 0x000fe20000000062 */
[----:B------:R-:W-:Y:S01]  /*33b0*/  FFMA R98, R100, R23, R23 ;  /* 0x0000001764627223 */ /* 0x000fe20000000017 */
[----:B------:R-:W-:Y:S01]  /*33c0*/  FSEL R100, -|R105|, R105, P5 ;  /* 0x0000006969647208 */ /* 0x000fe20002800300 */
[----:B------:R-:W-:Y:S01]  /*33d0*/  FMUL R102, R92, R62 ;  /* 0x0000003e5c667220 */ /* 0x000fe20000400000 */
[----:B------:R-:W-:Y:S01]  /*33e0*/  FFMA R99, R103, R106, R99 ;  /* 0x0000006a67637223 */ /* 0x000fe20000000063 */
[----:B------:R-:W-:-:S02]  /*33f0*/  HADD2.F32 R62, -RZ, R11.H0_H0 ;  /* 0x2000000bff3e7230 */ /* 0x000fc40000004100 */
[----:B------:R-:W-:Y:S01]  /*3400*/  FMUL R23, R92, R64 ;  /* 0x000000405c177220 */ /* 0x000fe20000400000 */
[----:B------:R-:W2:Y:S01]  /*3410*/  @P3 MUFU.EX2 R103, R98 ;  /* 0x0000006200673308 */ /* 0x000ea20000000800 */
[----:B------:R-:W-:Y:S01]  /*3420*/  FFMA R99, R99, R100, R100 ;  /* 0x0000006463637223 */ /* 0x000fe20000000064 */
[----:B------:R-:W-:Y:S02]  /*3430*/  HADD2.F32 R64, -RZ, R11.H1_H1 ;  /* 0x3000000bff407230 */ /* 0x000fe40000004100 */
[C---:B------:R-:W-:Y:S01]  /*3440*/  FFMA R62, R91.reuse, R62, R102 ;  /* 0x0000003e5b3e7223 */ /* 0x040fe20000000066 */
[----:B----4-:R-:W-:Y:S02]  /*3450*/  HADD2.F32 R100, -RZ, R4.H0_H0 ;  /* 0x20000004ff647230 */ /* 0x010fe40000004100 */
[----:B------:R-:W-:Y:S01]  /*3460*/  FFMA R63, R91, R64, R63 ;  /* 0x000000405b3f7223 */ /* 0x000fe2000000003f */
[----:B------:R-:W3:Y:S01]  /*3470*/  @P5 MUFU.EX2 R104, R99 ;  /* 0x0000006300685308 */ /* 0x000ee20000000800 */
[----:B-1----:R-:W-:Y:S01]  /*3480*/  @P2 FADD R101, -R101, 1 ;  /* 0x3f80000065652421 */ /* 0x002fe20000000100 */
[----:B------:R-:W-:Y:S01]  /*3490*/  FFMA R64, R91, R100, R23 ;  /* 0x000000645b407223 */ /* 0x000fe20000000017 */
[----:B------:R-:W-:-:S03]  /*34a0*/  FMUL R122, R63, 0.70710676908493041992 ;  /* 0x3f3504f33f7a7820 */ /* 0x000fc60000400000 */
[----:B------:R-:W-:Y:S01]  /*34b0*/  @P2 LOP3.LUT R97, R101, 0x80000000, R118, 0xb8, !PT ;  /* 0x8000000065612812 */ /* 0x000fe200078eb876 */
[----:B------:R-:W-:Y:S01]  /*34c0*/  FMUL R101, R122, R122 ;  /* 0x0000007a7a657220 */ /* 0x000fe20000400000 */
[----:B------:R-:W-:Y:S01]  /*34d0*/  FMUL R124, R64, 0.70710676908493041992 ;  /* 0x3f3504f3407c7820 */ /* 0x000fe20000400000 */
[----:B--2---:R-:W-:Y:S02]  /*34e0*/  @P3 FADD R103, -R103, 1 ;  /* 0x3f80000067673421 */ /* 0x004fe40000000100 */
[----:B------:R-:W-:-:S03]  /*34f0*/  FADD R97, R97, 1 ;  /* 0x3f80000061617421 */ /* 0x000fc60000000000 */
[----:B------:R-:W-:Y:S01]  /*3500*/  @P3 LOP3.LUT R98, R103, 0x80000000, R120, 0xb8, !PT ;  /* 0x8000000067623812 */ /* 0x000fe200078eb878 */
[----:B------:R-:W-:Y:S01]  /*3510*/  FMUL R120, R62, 0.70710676908493041992 ;  /* 0x3f3504f33e787820 */ /* 0x000fe20000400000 */
[----:B------:R-:W-:Y:S01]  /*3520*/  FSETP.GE.AND P3, PT, |R122|, 1.0029599666595458984, PT ;  /* 0x3f8060fe7a00780b */ /* 0x000fe20003f66200 */
[----:B---3--:R-:W-:Y:S02]  /*3530*/  @P5 FADD R104, -R104, 1 ;  /* 0x3f80000068685421 */ /* 0x008fe40000000100 */
[C---:B------:R-:W-:Y:S01]  /*3540*/  FMUL R23, R120.reuse, R120 ;  /* 0x0000007878177220 */ /* 0x040fe20000400000 */
[----:B------:R-:W-:Y:S01]  /*3550*/  FSETP.GE.AND P2, PT, |R120|, 1.0029599666595458984, PT ;  /* 0x3f8060fe7800780b */ /* 0x000fe20003f46200 */
[----:B------:R-:W-:Y:S01]  /*3560*/  FADD R98, R98, 1 ;  /* 0x3f80000062627421 */ /* 0x000fe20000000000 */
[----:B------:R-:W-:Y:S01]  /*3570*/  @P5 LOP3.LUT R99, R104, 0x80000000, R105, 0xb8, !PT ;  /* 0x8000000068635812 */ /* 0x000fe200078eb869 */
[----:B------:R-:W-:Y:S01]  /*3580*/  FMUL R105, R124, R124 ;  /* 0x0000007c7c697220 */ /* 0x000fe20000400000 */
[----:B------:R-:W-:-:S02]  /*3590*/  FSEL R23, |R120|, R23, P2 ;  /* 0x0000001778177208 */ /* 0x000fc40001000200 */
[----:B------:R-:W-:Y:S01]  /*35a0*/  FSEL R100, R0, 8.4834944573231041431e-05, P2 ;  /* 0x38b1e96a00647808 */ /* 0x000fe20001000000 */
[----:B------:R-:W-:Y:S01]  /*35b0*/  FADD R99, R99, 1 ;  /* 0x3f80000063637421 */ /* 0x000fe20000000000 */
[----:B------:R-:W-:Y:S02]  /*35c0*/  FSEL R102, -R3, -0.00082130916416645050049, P2 ;  /* 0xba574d2003667808 */ /* 0x000fe40001000100 */
[----:B------:R-:W-:Y:S02]  /*35d0*/  FSEL R103, |R122|, R101, P3 ;  /* 0x000000657a677208 */ /* 0x000fe40001800200 */
[----:B------:R-:W-:Y:S01]  /*35e0*/  FSEL R104, R0, 8.4834944573231041431e-05, P3 ;  /* 0x38b1e96a00687808 */ /* 0x000fe20001800000 */
[----:B------:R-:W-:Y:S01]  /*35f0*/  FFMA R100, R23, R100, R102 ;  /* 0x0000006417647223 */ /* 0x000fe20000000066 */
[----:B------:R-:W-:Y:S02]  /*3600*/  FSEL R106, -R3, -0.00082130916416645050049, P3 ;  /* 0xba574d20036a7808 */ /* 0x000fe40001800100 */
[----:B------:R-:W-:-:S02]  /*3610*/  FSETP.GE.AND P5, PT, |R124|, 1.0029599666595458984, PT ;  /* 0x3f8060fe7c00780b */ /* 0x000fc40003fa6200 */
[----:B------:R-:W-:Y:S01]  /*3620*/  FSEL R102, R12, 0.0052134888246655464172, P2 ;  /* 0x3baad5ea0c667808 */ /* 0x000fe20001000000 */
[----:B------:R-:W-:Y:S01]  /*3630*/  FFMA R106, R103, R104, R106 ;  /* 0x00000068676a7223 */ /* 0x000fe2000000006a */
[----:B------:R-:W-:Y:S02]  /*3640*/  FSEL R105, |R124|, R105, P5 ;  /* 0x000000697c697208 */ /* 0x000fe40002800200 */
[----:B------:R-:W-:Y:S01]  /*3650*/  FSEL R114, R0, 8.4834944573231041431e-05, P5 ;  /* 0x38b1e96a00727808 */ /* 0x000fe20002800000 */
[----:B------:R-:W-:Y:S01]  /*3660*/  FFMA R100, R23, R100, R102 ;  /* 0x0000006417647223 */ /* 0x000fe20000000066 */
[----:B------:R-:W-:Y:S02]  /*3670*/  FSEL R116, -R3, -0.00082130916416645050049, P5 ;  /* 0xba574d2003747808 */ /* 0x000fe40002800100 */
[C---:B------:R-:W-:Y:S02]  /*3680*/  FSEL R108, R12.reuse, 0.0052134888246655464172, P3 ;  /* 0x3baad5ea0c6c7808 */ /* 0x040fe40001800000 */
[----:B------:R-:W-:Y:S01]  /*3690*/  FSEL R104, -R13, -0.026868773624300956726, P2 ;  /* 0xbcdc1be70d687808 */ /* 0x000fe20001000100 */
[----:B------:R-:W-:Y:S01]  /*36a0*/  FFMA R114, R105, R114, R116 ;  /* 0x0000007269727223 */ /* 0x000fe20000000074 */
[----:B------:R-:W-:Y:S01]  /*36b0*/  FSEL R118, R12, 0.0052134888246655464172, P5 ;  /* 0x3baad5ea0c767808 */ /* 0x000fe20002800000 */
[----:B------:R-:W-:Y:S01]  /*36c0*/  FFMA R106, R103, R106, R108 ;  /* 0x0000006a676a7223 */ /* 0x000fe2000000006c */
[C---:B------:R-:W-:Y:S01]  /*36d0*/  FSEL R102, R14.reuse, 0.11284004896879196167, P2 ;  /* 0x3de718af0e667808 */ /* 0x040fe20001000000 */
[----:B------:R-:W-:Y:S01]  /*36e0*/  FFMA R100, R23, R100, R104 ;  /* 0x0000006417647223 */ /* 0x000fe20000000068 */
[----:B------:R-:W-:Y:S01]  /*36f0*/  FSEL R108, -R13, -0.026868773624300956726, P3 ;  /* 0xbcdc1be70d6c7808 */ /* 0x000fe20001800100 */
[----:B------:R-:W-:Y:S01]  /*3700*/  FFMA R118, R105, R114, R118 ;  /* 0x0000007269767223 */ /* 0x000fe20000000076 */
[----:B------:R-:W-:Y:S01]  /*3710*/  FSEL R104, R15, -0.37612664699554443359, P2 ;  /* 0xbec093ac0f687808 */ /* 0x000fe20001000000 */
[----:B------:R-:W-:Y:S01]  /*3720*/  FFMA R100, R23, R100, R102 ;  /* 0x0000006417647223 */ /* 0x000fe20000000066 */
[----:B------:R-:W-:Y:S01]  /*3730*/  FSEL R114, R14, 0.11284004896879196167, P3 ;  /* 0x3de718af0e727808 */ /* 0x000fe20001800000 */
[----:B------:R-:W-:Y:S01]  /*3740*/  FFMA R106, R103, R106, R108 ;  /* 0x0000006a676a7223 */ /* 0x000fe2000000006c */
[----:B------:R-:W-:Y:S01]  /*3750*/  FSEL R116, -R13, -0.026868773624300956726, P5 ;  /* 0xbcdc1be70d747808 */ /* 0x000fe20002800100 */
[----:B------:R-:W-:Y:S01]  /*3760*/  FFMA R100, R23, R100, R104 ;  /* 0x0000006417647223 */ /* 0x000fe20000000068 */
[----:B------:R-:W-:Y:S01]  /*3770*/  FSEL R102, R20, 0.12837915122509002686, P2 ;  /* 0x3e0375d314667808 */ /* 0x000fe20001000000 */
[----:B------:R-:W-:Y:S01]  /*3780*/  FFMA R106, R103, R106, R114 ;  /* 0x0000006a676a7223 */ /* 0x000fe20000000072 */
[----:B------:R-:W-:Y:S01]  /*3790*/  FSEL R104, R15, -0.37612664699554443359, P3 ;  /* 0xbec093ac0f687808 */ /* 0x000fe20001800000 */
[----:B------:R-:W-:Y:S01]  /*37a0*/  FFMA R116, R105, R118, R116 ;  /* 0x0000007669747223 */ /* 0x000fe20000000074 */
[----:B------:R-:W-:Y:S01]  /*37b0*/  FSEL R108, R14, 0.11284004896879196167, P5 ;  /* 0x3de718af0e6c7808 */ /* 0x000fe20002800000 */
[----:B------:R-:W-:Y:S01]  /*37c0*/  FFMA R100, R23, R100, R102 ;  /* 0x0000006417647223 */ /* 0x000fe20000000066 */
[----:B------:R-:W-:Y:S01]  /*37d0*/  FSEL R101, -|R120|, R120, P2 ;  /* 0x0000007878657208 */ /* 0x000fe20001000300 */
[----:B------:R-:W-:Y:S01]  /*37e0*/  FFMA R104, R103, R106, R104 ;  /* 0x0000006a67687223 */ /* 0x000fe20000000068 */
[----:B------:R-:W-:Y:S01]  /*37f0*/  FSEL R102, R20, 0.12837915122509002686, P3 ;  /* 0x3e0375d314667808 */ /* 0x000fe20001800000 */
[----:B------:R-:W-:Y:S01]  /*3800*/  FFMA R108, R105, R116, R108 ;  /* 0x00000074696c7223 */ /* 0x000fe2000000006c */
[----:B------:R-:W-:Y:S01]  /*3810*/  FSEL R106, R15, -0.37612664699554443359, P5 ;  /* 0xbec093ac0f6a7808 */ /* 0x000fe20002800000 */
[----:B------:R-:W-:Y:S01]  /*3820*/  FFMA R100, R100, R101, R101 ;  /* 0x0000006564647223 */ /* 0x000fe20000000065 */
[----:B------:R-:W-:Y:S01]  /*3830*/  FSEL R101, -|R122|, R122, P3 ;  /* 0x0000007a7a657208 */ /* 0x000fe20001800300 */
[----:B------:R-:W-:Y:S01]  /*3840*/  FFMA R102, R103, R104, R102 ;  /* 0x0000006867667223 */ /* 0x000fe20000000066 */
[----:B------:R-:W-:Y:S01]  /*3850*/  FSEL R23, R20, 0.12837915122509002686, P5 ;  /* 0x3e0375d314177808 */ /* 0x000fe20002800000 */
[C---:B------:R-:W-:Y:S01]  /*3860*/  FFMA R106, R105.reuse, R108, R106 ;  /* 0x0000006c696a7223 */ /* 0x040fe2000000006a */
[----:B------:R-:W1:Y:S01]  /*3870*/  @P2 MUFU.EX2 R103, R100 ;  /* 0x0000006400672308 */ /* 0x000e620000000800 */
[----:B------:R-:W-:Y:S01]  /*3880*/  FFMA R101, R102, R101, R101 ;  /* 0x0000006566657223 */ /* 0x000fe20000000065 */
[----:B------:R-:W-:Y:S01]  /*3890*/  FSEL R102, -|R124|, R124, P5 ;  /* 0x0000007c7c667208 */ /* 0x000fe20002800300 */
[----:B------:R-:W-:Y:S01]  /*38a0*/  FFMA R23, R105, R106, R23 ;  /* 0x0000006a69177223 */ /* 0x000fe20000000017 */
[C---:B------:R-:W-:Y:S01]  /*38b0*/  FMUL R108, R92.reuse, R65 ;  /* 0x000000415c6c7220 */ /* 0x040fe20000400000 */
[----:B------:R-:W-:Y:S01]  /*38c0*/  FMUL R65, R92, R66 ;  /* 0x000000425c417220 */ /* 0x000fe20000400000 */
[----:B------:R-:W-:-:S02]  /*38d0*/  HADD2.F32 R66, -RZ, R4.H1_H1 ;  /* 0x30000004ff427230 */ /* 0x000fc40000004100 */
[----:B------:R-:W-:Y:S01]  /*38e0*/  FFMA R102, R23, R102, R102 ;  /* 0x0000006617667223 */ /* 0x000fe20000000066 */
[----:B------:R-:W2:Y:S01]  /*38f0*/  @P3 MUFU.EX2 R105, R101 ;  /* 0x0000006500693308 */ /* 0x000ea20000000800 */
[----:B------:R-:W-:Y:S01]  /*3900*/  FMUL R23, R92, R67 ;  /* 0x000000435c177220 */ /* 0x000fe20000400000 */
[--C-:B------:R-:W-:Y:S02]  /*3910*/  HADD2.F32 R104, -RZ, R5.reuse.H0_H0 ;  /* 0x20000005ff687230 */ /* 0x100fe40000004100 */
[C---:B------:R-:W-:Y:S01]  /*3920*/  FFMA R67, R91.reuse, R66, R108 ;  /* 0x000000425b437223 */ /* 0x040fe2000000006c */
[----:B------:R-:W-:Y:S02]  /*3930*/  HADD2.F32 R106, -RZ, R5.H1_H1 ;  /* 0x30000005ff6a7230 */ /* 0x000fe40000004100 */
[----:B------:R-:W-:Y:S01]  /*3940*/  FFMA R65, R91, R104, R65 ;  /* 0x000000685b417223 */ /* 0x000fe20000000041 */
[----:B------:R-:W3:Y:S01]  /*3950*/  @P5 MUFU.EX2 R107, R102 ;  /* 0x00000066006b5308 */ /* 0x000ee20000000800 */
[----:B------:R-:W-:Y:S01]  /*3960*/  FMUL R126, R67, 0.70710676908493041992 ;  /* 0x3f3504f3437e7820 */ /* 0x000fe20000400000 */
[----:B-1----:R-:W-:Y:S01]  /*3970*/  @P2 FADD R103, -R103, 1 ;  /* 0x3f80000067672421 */ /* 0x002fe20000000100 */
[----:B------:R-:W-:Y:S01]  /*3980*/  FFMA R66, R91, R106, R23 ;  /* 0x0000006a5b427223 */ /* 0x000fe20000000017 */
[C---:B------:R-:W-:Y:S01]  /*3990*/  FMUL R128, R65.reuse, 0.70710676908493041992 ;  /* 0x3f3504f341807820 */ /* 0x040fe20000400000 */
[----:B------:R-:W-:Y:S01]  /*39a0*/  FMUL R23, R126, R126 ;  /* 0x0000007e7e177220 */ /* 0x000fe20000400000 */
[----:B------:R-:W-:Y:S01]  /*39b0*/  FMUL R65, R65, 0.5 ;  /* 0x3f00000041417820 */ /* 0x000fe20000400000 */
[----:B------:R-:W-:Y:S01]  /*39c0*/  @P2 LOP3.LUT R100, R103, 0x80000000, R120, 0xb8, !PT ;  /* 0x8000000067642812 */ /* 0x000fe200078eb878 */
[----:B------:R-:W-:Y:S01]  /*39d0*/  FMUL R103, R128, R128 ;  /* 0x0000008080677220 */ /* 0x000fe20000400000 */
[----:B--2---:R-:W-:Y:S01]  /*39e0*/  @P3 FADD R105, -R105, 1 ;  /* 0x3f80000069693421 */ /* 0x004fe20000000100 */
[C---:B------:R-:W-:Y:S01]  /*39f0*/  FMUL R117, R66.reuse, 0.70710676908493041992 ;  /* 0x3f3504f342757820 */ /* 0x040fe20000400000 */
[----:B------:R-:W-:Y:S01]  /*3a00*/  FMUL R66, R66, 0.5 ;  /* 0x3f00000042427820 */ /* 0x000fe20000400000 */
[----:B------:R-:W-:-:S02]  /*3a10*/  FADD R100, R100, 1 ;  /* 0x3f80000064647421 */ /* 0x000fc40000000000 */
[----:B------:R-:W-:Y:S02]  /*3a20*/  @P3 LOP3.LUT R101, R105, 0x80000000, R122, 0xb8, !PT ;  /* 0x8000000069653812 */ /* 0x000fe400078eb87a */
[C---:B------:R-:W-:Y:S01]  /*3a30*/  FSETP.GE.AND P3, PT, |R126|.reuse, 1.0029599666595458984, PT ;  /* 0x3f8060fe7e00780b */ /* 0x040fe20003f66200 */
[----:B---3--:R-:W-:Y:S01]  /*3a40*/  @P5 FADD R107, -R107, 1 ;  /* 0x3f8000006b6b5421 */ /* 0x008fe20000000100 */
[----:B------:R-:W-:Y:S01]  /*3a50*/  FSETP.GE.AND P2, PT, |R117|, 1.0029599666595458984, PT ;  /* 0x3f8060fe7500780b */ /* 0x000fe20003f46200 */
[----:B------:R-:W-:Y:S01]  /*3a60*/  FADD R101, R101, 1 ;  /* 0x3f80000065657421 */ /* 0x000fe20000000000 */
[----:B------:R-:W-:Y:S02]  /*3a70*/  FSEL R23, |R126|, R23, P3 ;  /* 0x000000177e177208 */ /* 0x000fe40001800200 */
[----:B------:R-:W-:Y:S01]  /*3a80*/  @P5 LOP3.LUT R102, R107, 0x80000000, R124, 0xb8, !PT ;  /* 0x800000006b665812 */ /* 0x000fe200078eb87c */
[----:B------:R-:W-:Y:S01]  /*3a90*/  FMUL R107, R117, R117 ;  /* 0x00000075756b7220 */ /* 0x000fe20000400000 */
[----:B------:R-:W-:-:S02]  /*3aa0*/  FSETP.GE.AND P5, PT, |R128|, 1.0029599666595458984, PT ;  /* 0x3f8060fe8000780b */ /* 0x000fc40003fa6200 */
[----:B------:R-:W-:Y:S01]  /*3ab0*/  FSEL R104, R0, 8.4834944573231041431e-05, P3 ;  /* 0x38b1e96a00687808 */ /* 0x000fe20001800000 */
[----:B------:R-:W-:Y:S01]  /*3ac0*/  FADD R102, R102, 1 ;  /* 0x3f80000066667421 */ /* 0x000fe20000000000 */
[----:B------:R-:W-:Y:S02]  /*3ad0*/  FSEL R106, -R3, -0.00082130916416645050049, P3 ;  /* 0xba574d20036a7808 */ /* 0x000fe40001800100 */
[----:B------:R-:W-:Y:S02]  /*3ae0*/  FSEL R105, |R128|, R103, P5 ;  /* 0x0000006780697208 */ /* 0x000fe40002800200 */
[----:B------:R-:W-:Y:S01]  /*3af0*/  FSEL R108, R0, 8.4834944573231041431e-05, P5 ;  /* 0x38b1e96a006c7808 */ /* 0x000fe20002800000 */
[----:B------:R-:W-:Y:S01]  /*3b00*/  FFMA R104, R23, R104, R106 ;  /* 0x0000006817687223 */ /* 0x000fe2000000006a */
[----:B------:R-:W-:Y:S02]  /*3b10*/  FSEL R114, -R3, -0.00082130916416645050049, P5 ;  /* 0xba574d2003727808 */ /* 0x000fe40002800100 */
[----:B------:R-:W-:-:S02]  /*3b20*/  FSEL R106, R12, 0.0052134888246655464172, P3 ;  /* 0x3baad5ea0c6a7808 */ /* 0x000fc40001800000 */
[----:B------:R-:W-:Y:S01]  /*3b30*/  FSEL R107, |R117|, R107, P2 ;  /* 0x0000006b756b7208 */ /* 0x000fe20001000200 */
[----:B------:R-:W-:Y:S01]  /*3b40*/  FFMA R114, R105, R108, R114 ;  /* 0x0000006c69727223 */ /* 0x000fe20000000072 */
[----:B------:R-:W-:Y:S01]  /*3b50*/  FSEL R108, -R13, -0.026868773624300956726, P3 ;  /* 0xbcdc1be70d6c7808 */ /* 0x000fe20001800100 */
[----:B------:R-:W-:Y:S01]  /*3b60*/  FFMA R104, R23, R104, R106 ;  /* 0x0000006817687223 */ /* 0x000fe2000000006a */
[----:B------:R-:W-:Y:S02]  /*3b70*/  FSEL R118, R0, 8.4834944573231041431e-05, P2 ;  /* 0x38b1e96a00767808 */ /* 0x000fe40001000000 */
[----:B------:R-:W-:Y:S01]  /*3b80*/  FSEL R120, -R3, -0.00082130916416645050049, P2 ;  /* 0xba574d2003787808 */ /* 0x000fe20001000100 */
[----:B------:R-:W-:Y:S01]  /*3b90*/  FFMA R104, R23, R104, R108 ;  /* 0x0000006817687223 */ /* 0x000fe2000000006c */
[----:B------:R-:W-:Y:S02]  /*3ba0*/  FSEL R116, R12, 0.0052134888246655464172, P5 ;  /* 0x3baad5ea0c747808 */ /* 0x000fe40002800000 */
[----:B------:R-:W-:Y:S01]  /*3bb0*/  FSEL R106, R14, 0.11284004896879196167, P3 ;  /* 0x3de718af0e6a7808 */ /* 0x000fe20001800000 */
[----:B------:R-:W-:Y:S01]  /*3bc0*/  FFMA R118, R107, R118, R120 ;  /* 0x000000766b767223 */ /* 0x000fe20000000078 */
[----:B------:R-:W-:Y:S01]  /*3bd0*/  FSEL R122, R12, 0.0052134888246655464172, P2 ;  /* 0x3baad5ea0c7a7808 */ /* 0x000fe20001000000 */
[----:B------:R-:W-:Y:S01]  /*3be0*/  FFMA R114, R105, R114, R116 ;  /* 0x0000007269727223 */ /* 0x000fe20000000074 */
[----:B------:R-:W-:Y:S01]  /*3bf0*/  FSEL R116, -R13, -0.026868773624300956726, P5 ;  /* 0xbcdc1be70d747808 */ /* 0x000fe20002800100 */
[----:B------:R-:W-:Y:S01]  /*3c00*/  FFMA R104, R23, R104, R106 ;  /* 0x0000006817687223 */ /* 0x000fe2000000006a */
[----:B------:R-:W-:Y:S01]  /*3c10*/  FSEL R108, R15, -0.37612664699554443359, P3 ;  /* 0xbec093ac0f6c7808 */ /* 0x000fe20001800000 */
[----:B------:R-:W-:Y:S01]  /*3c20*/  FFMA R122, R107, R118, R122 ;  /* 0x000000766b7a7223 */ /* 0x000fe2000000007a */
[----:B------:R-:W-:Y:S01]  /*3c30*/  FSEL R118, R14, 0.11284004896879196167, P5 ;  /* 0x3de718af0e767808 */ /* 0x000fe20002800000 */
[----:B------:R-:W-:Y:S01]  /*3c40*/  FFMA R114, R105, R114, R116 ;  /* 0x0000007269727223 */ /* 0x000fe20000000074 */
[----:B------:R-:W-:Y:S01]  /*3c50*/  FSEL R106, R20, 0.12837915122509002686, P3 ;  /* 0x3e0375d3146a7808 */ /* 0x000fe20001800000 */
[----:B------:R-:W-:Y:S01]  /*3c60*/  FFMA R104, R23, R104, R108 ;  /* 0x0000006817687223 */ /* 0x000fe2000000006c */
[----:B------:R-:W-:Y:S01]  /*3c70*/  FSEL R120, -R13, -0.026868773624300956726, P2 ;  /* 0xbcdc1be70d787808 */ /* 0x000fe20001000100 */
[----:B------:R-:W-:Y:S01]  /*3c80*/  FFMA R114, R105, R114, R118 ;  /* 0x0000007269727223 */ /* 0x000fe20000000076 */
[----:B------:R-:W-:Y:S01]  /*3c90*/  FSEL R108, R15, -0.37612664699554443359, P5 ;  /* 0xbec093ac0f6c7808 */ /* 0x000fe20002800000 */
[----:B------:R-:W-:Y:S01]  /*3ca0*/  FFMA R104, R23, R104, R106 ;  /* 0x0000006817687223 */ /* 0x000fe2000000006a */
[----:B------:R-:W-:Y:S01]  /*3cb0*/  FSEL R103, -|R126|, R126, P3 ;  /* 0x0000007e7e677208 */ /* 0x000fe20001800300 */
[----:B------:R-:W-:Y:S01]  /*3cc0*/  FFMA R120, R107, R122, R120 ;  /* 0x0000007a6b787223 */ /* 0x000fe20000000078 */
[----:B------:R-:W-:Y:S01]  /*3cd0*/  FSEL R116, R14, 0.11284004896879196167, P2 ;  /* 0x3de718af0e747808 */ /* 0x000fe20001000000 */
[----:B------:R-:W-:Y:S01]  /*3ce0*/  FFMA R108, R105, R114, R108 ;  /* 0x00000072696c7223 */ /* 0x000fe2000000006c */
[----:B------:R-:W-:Y:S01]  /*3cf0*/  FSEL R106, R20, 0.12837915122509002686, P5 ;  /* 0x3e0375d3146a7808 */ /* 0x000fe20002800000 */
[----:B------:R-:W-:Y:S01]  /*3d00*/  FFMA R103, R104, R103, R103 ;  /* 0x0000006768677223 */ /* 0x000fe20000000067 */
[----:B------:R-:W-:Y:S01]  /*3d10*/  FSEL R104, R15, -0.37612664699554443359, P2 ;  /* 0xbec093ac0f687808 */ /* 0x000fe20001000000 */
[----:B------:R-:W-:Y:S01]  /*3d20*/  FFMA R116, R107, R120, R116 ;  /* 0x000000786b747223 */ /* 0x000fe20000000074 */
[----:B------:R-:W-:Y:S01]  /*3d30*/  FSEL R23, -|R128|, R128, P5 ;  /* 0x0000008080177208 */ /* 0x000fe20002800300 */
[----:B------:R-:W-:Y:S01]  /*3d40*/  FFMA R106, R105, R108, R106 ;  /* 0x0000006c696a7223 */ /* 0x000fe2000000006a */
[----:B------:R-:W1:Y:S01]  /*3d50*/  @P3 MUFU.EX2 R113, R103 ;  /* 0x0000006700713308 */ /* 0x000e620000000800 */
[----:B------:R-:W-:Y:S01]  /*3d60*/  FFMA R116, R107, R116, R104 ;  /* 0x000000746b747223 */ /* 0x000fe20000000068 */
[----:B------:R-:W-:Y:S01]  /*3d70*/  FSEL R105, R20, 0.12837915122509002686, P2 ;  /* 0x3e0375d314697808 */ /* 0x000fe20001000000 */
[----:B------:R-:W-:Y:S01]  /*3d80*/  FFMA R104, R106, R23, R23 ;  /* 0x000000176a687223 */ /* 0x000fe20000000017 */
[----:B------:R-:W-:Y:S01]  /*3d90*/  FSEL R106, -|R117|, R117, P2 ;  /* 0x00000075756a7208 */ /* 0x000fe20001000300 */
[----:B------:R-:W-:Y:S01]  /*3da0*/  FMUL R114, R92, R68 ;  /* 0x000000445c727220 */ /* 0x000fe20000400000 */
[----:B------:R-:W-:-:S02]  /*3db0*/  HADD2.F32 R68, -RZ, R6.H0_H0 ;  /* 0x20000006ff447230 */ /* 0x000fc40000004100 */
[----:B------:R-:W-:Y:S01]  /*3dc0*/  FFMA R105, R107, R116, R105 ;  /* 0x000000746b697223 */ /* 0x000fe20000000069 */
[----:B------:R-:W2:Y:S01]  /*3dd0*/  @P5 MUFU.EX2 R115, R104 ;  /* 0x0000006800735308 */ /* 0x000ea20000000800 */
[C---:B------:R-:W-:Y:S01]  /*3de0*/  FMUL R23, R92.reuse, R69 ;  /* 0x000000455c177220 */ /* 0x040fe20000400000 */
[----:B------:R-:W-:Y:S02]  /*3df0*/  HADD2.F32 R108, -RZ, R7.H0_H0 ;  /* 0x20000007ff6c7230 */ /* 0x000fe40000004100 */
[----:B------:R-:W-:Y:S01]  /*3e00*/  FFMA R105, R105, R106, R106 ;  /* 0x0000006a69697223 */ /* 0x000fe2000000006a */
[----:B------:R-:W-:Y:S01]  /*3e10*/  FFMA R69, R91, R68, R114 ;  /* 0x000000445b457223 */ /* 0x000fe20000000072 */
[----:B------:R-:W-:Y:S02]  /*3e20*/  HADD2.F32 R106, -RZ, R6.H1_H1 ;  /* 0x30000006ff6a7230 */ /* 0x000fe40000004100 */
[----:B------:R-:W-:Y:S01]  /*3e30*/  FMUL R107, R92, R70 ;  /* 0x000000465c6b7220 */ /* 0x000fe20000400000 */
[----:B------:R-:W3:Y:S01]  /*3e40*/  @P2 MUFU.EX2 R116, R105 ;  /* 0x0000006900742308 */ /* 0x000ee20000000800 */
[----:B-1----:R-:W-:Y:S01]  /*3e50*/  @P3 FADD R113, -R113, 1 ;  /* 0x3f80000071713421 */ /* 0x002fe20000000100 */
[C---:B------:R-:W-:Y:S01]  /*3e60*/  FFMA R70, R91.reuse, R106, R23 ;  /* 0x0000006a5b467223 */ /* 0x040fe20000000017 */
[----:B------:R-:W-:-:S03]  /*3e70*/  FFMA R68, R91, R108, R107 ;  /* 0x0000006c5b447223 */ /* 0x000fc6000000006b */
[----:B------:R-:W-:Y:S01]  /*3e80*/  @P3 LOP3.LUT R103, R113, 0x80000000, R126, 0xb8, !PT ;  /* 0x8000000071673812 */ /* 0x000fe200078eb87e */
[----:B------:R-:W-:Y:S01]  /*3e90*/  FMUL R126, R69, 0.70710676908493041992 ;  /* 0x3f3504f3457e7820 */ /* 0x000fe20000400000 */
[----:B------:R-:W-:Y:S01]  /*3ea0*/  FMUL R119, R68, 0.70710676908493041992 ;  /* 0x3f3504f344777820 */ /* 0x000fe20000400000 */
[----:B--2---:R-:W-:Y:S01]  /*3eb0*/  @P5 FADD R115, -R115, 1 ;  /* 0x3f80000073735421 */ /* 0x004fe20000000100 */
[----:B------:R-:W-:Y:S01]  /*3ec0*/  FMUL R130, R70, 0.70710676908493041992 ;  /* 0x3f3504f346827820 */ /* 0x000fe20000400000 */
[----:B------:R-:W-:Y:S01]  /*3ed0*/  FMUL R23, R126, R126 ;  /* 0x0000007e7e177220 */ /* 0x000fe20000400000 */
[C---:B------:R-:W-:Y:S01]  /*3ee0*/  FMUL R114, R119.reuse, R119 ;  /* 0x0000007777727220 */ /* 0x040fe20000400000 */
[----:B------:R-:W-:Y:S01]  /*3ef0*/  FSETP.GE.AND P3, PT, |R119|, 1.0029599666595458984, PT ;  /* 0x3f8060fe7700780b */ /* 0x000fe20003f66200 */
[----:B------:R-:W-:Y:S01]  /*3f00*/  FMUL R107, R130, R130 ;  /* 0x00000082826b7220 */ /* 0x000fe20000400000 */
[----:B------:R-:W-:Y:S01]  /*3f10*/  @P5 LOP3.LUT R104, R115, 0x80000000, R128, 0xb8, !PT ;  /* 0x8000000073685812 */ /* 0x000fe200078eb880 */
[----:B------:R-:W-:Y:S01]  /*3f20*/  FADD R103, R103, 1 ;  /* 0x3f80000067677421 */ /* 0x000fe20000000000 */
[----:B------:R-:W-:Y:S01]  /*3f30*/  FSETP.GE.AND P5, PT, |R126|, 1.0029599666595458984, PT ;  /* 0x3f8060fe7e00780b */ /* 0x000fe20003fa6200 */
[----:B---3--:R-:W-:Y:S01]  /*3f40*/  @P2 FADD R116, -R116, 1 ;  /* 0x3f80000074742421 */ /* 0x008fe20000000100 */
[----:B------:R-:W-:Y:S01]  /*3f50*/  FSEL R115, |R119|, R114, P3 ;  /* 0x0000007277737208 */ /* 0x000fe20001800200 */
[----:B------:R-:W-:Y:S01]  /*3f60*/  FADD R104, R104, 1 ;  /* 0x3f80000068687421 */ /* 0x000fe20000000000 */
[----:B------:R-:W-:Y:S01]  /*3f70*/  FSEL R23, |R126|, R23, P5 ;  /* 0x000000177e177208 */ /* 0x000fe20002800200 */
[----:B------:R-:W-:Y:S01]  /*3f80*/  FMUL R68, R68, 0.5 ;  /* 0x3f00000044447820 */ /* 0x000fe20000400000 */
[----:B------:R-:W-:Y:S01]  /*3f90*/  FSEL R106, R0, 8.4834944573231041431e-05, P5 ;  /* 0x38b1e96a006a7808 */ /* 0x000fe20002800000 */
[----:B------:R-:W-:Y:S01]  /*3fa0*/  FMUL R69, R69, 0.5 ;  /* 0x3f00000045457820 */ /* 0x000fe20000400000 */
[----:B------:R-:W-:Y:S01]  /*3fb0*/  FSEL R108, -R3, -0.00082130916416645050049, P5 ;  /* 0xba574d20036c7808 */ /* 0x000fe20002800100 */
[----:B------:R-:W-:Y:S01]  /*3fc0*/  FMUL R70, R70, 0.5 ;  /* 0x3f00000046467820 */ /* 0x000fe20000400000 */
[----:B------:R-:W-:Y:S01]  /*3fd0*/  @P2 LOP3.LUT R105, R116, 0x80000000, R117, 0xb8, !PT ;  /* 0x8000000074692812 */ /* 0x000fe200078eb875 */
[----:B------:R-:W-:Y:S01]  /*3fe0*/  FMUL R65, R104, R65 ;  /* 0x0000004168417220 */ /* 0x000fe20000400000 */
[----:B------:R-:W-:Y:S01]  /*3ff0*/  FSETP.GE.AND P2, PT, |R130|, 1.0029599666595458984, PT ;  /* 0x3f8060fe8200780b */ /* 0x000fe20003f46200 */
[----:B------:R-:W-:Y:S01]  /*4000*/  FFMA R106, R23, R106, R108 ;  /* 0x0000006a176a7223 */ /* 0x000fe2000000006c */
[----:B------:R-:W-:Y:S01]  /*4010*/  FSEL R108, R12, 0.0052134888246655464172, P5 ;  /* 0x3baad5ea0c6c7808 */ /* 0x000fe20002800000 */
[----:B------:R-:W-:Y:S01]  /*4020*/  FADD R105, R105, 1 ;  /* 0x3f80000069697421 */ /* 0x000fe20000000000 */
[----:B------:R-:W-:-:S02]  /*4030*/  FSEL R114, -R13, -0.026868773624300956726, P5 ;  /* 0xbcdc1be70d727808 */ /* 0x000fc40002800100 */
[----:B------:R-:W-:Y:S01]  /*4040*/  FSEL R113, |R130|, R107, P2 ;  /* 0x0000006b82717208 */ /* 0x000fe20001000200 */
[----:B------:R-:W-:Y:S01]  /*4050*/  FFMA R106, R23, R106, R108 ;  /* 0x0000006a176a7223 */ /* 0x000fe2000000006c */
[----:B------:R-:W-:Y:S01]  /*4060*/  FSEL R116, R0, 8.4834944573231041431e-05, P2 ;  /* 0x38b1e96a00747808 */ /* 0x000fe20001000000 */
[----:B------:R-:W-:Y:S01]  /*4070*/  FMUL R66, R105, R66 ;  /* 0x0000004269427220 */ /* 0x000fe20000400000 */
[----:B------:R-:W-:Y:S01]  /*4080*/  FSEL R118, -R3, -0.00082130916416645050049, P2 ;  /* 0xba574d2003767808 */ /* 0x000fe20001000100 */
[----:B------:R-:W-:Y:S01]  /*4090*/  FFMA R106, R23, R106, R114 ;  /* 0x0000006a176a7223 */ /* 0x000fe20000000072 */
[----:B------:R-:W-:Y:S02]  /*40a0*/  FSEL R108, R14, 0.11284004896879196167, P5 ;  /* 0x3de718af0e6c7808 */ /* 0x000fe40002800000 */
[----:B------:R-:W-:Y:S01]  /*40b0*/  FSEL R120, R0, 8.4834944573231041431e-05, P3 ;  /* 0x38b1e96a00787808 */ /* 0x000fe20001800000 */
[----:B------:R-:W-:Y:S01]  /*40c0*/  FFMA R116, R113, R116, R118 ;  /* 0x0000007471747223 */ /* 0x000fe20000000076 */
[----:B------:R-:W-:Y:S01]  /*40d0*/  FSEL R122, -R3, -0.00082130916416645050049, P3 ;  /* 0xba574d20037a7808 */ /* 0x000fe20001800100 */
[----:B------:R-:W-:Y:S01]  /*40e0*/  FFMA R106, R23, R106, R108 ;  /* 0x0000006a176a7223 */ /* 0x000fe2000000006c */
[----:B------:R-:W-:-:S02]  /*40f0*/  FSEL R118, R12, 0.0052134888246655464172, P2 ;  /* 0x3baad5ea0c767808 */ /* 0x000fc40001000000 */
[----:B------:R-:W-:Y:S01]  /*4100*/  FSEL R114, R15, -0.37612664699554443359, P5 ;  /* 0xbec093ac0f727808 */ /* 0x000fe20002800000 */
[----:B------:R-:W-:Y:S01]  /*4110*/  FFMA R122, R115, R120, R122 ;  /* 0x00000078737a7223 */ /* 0x000fe2000000007a */
[----:B------:R-:W-:Y:S01]  /*4120*/  FSEL R120, -R13, -0.026868773624300956726, P2 ;  /* 0xbcdc1be70d787808 */ /* 0x000fe20001000100 */
[----:B------:R-:W-:Y:S01]  /*4130*/  FFMA R116, R113, R116, R118 ;  /* 0x0000007471747223 */ /* 0x000fe20000000076 */
[----:B------:R-:W-:Y:S01]  /*4140*/  FSEL R108, R20, 0.12837915122509002686, P5 ;  /* 0x3e0375d3146c7808 */ /* 0x000fe20002800000 */
[----:B------:R-:W-:Y:S01]  /*4150*/  FFMA R106, R23, R106, R114 ;  /* 0x0000006a176a7223 */ /* 0x000fe20000000072 */
[----:B------:R-:W-:Y:S01]  /*4160*/  FSEL R114, R14, 0.11284004896879196167, P2 ;  /* 0x3de718af0e727808 */ /* 0x000fe20001000000 */
[----:B------:R-:W-:Y:S01]  /*4170*/  FFMA R116, R113, R116, R120 ;  /* 0x0000007471747223 */ /* 0x000fe20000000078 */
[----:B------:R-:W-:Y:S01]  /*4180*/  FSEL R107, -|R126|, R126, P5 ;  /* 0x0000007e7e6b7208 */ /* 0x000fe20002800300 */
[----:B------:R-:W-:Y:S01]  /*4190*/  FFMA R106, R23, R106, R108 ;  /* 0x0000006a176a7223 */ /* 0x000fe2000000006c */
[----:B------:R-:W-:Y:S01]  /*41a0*/  FSEL R124, R12, 0.0052134888246655464172, P3 ;  /* 0x3baad5ea0c7c7808 */ /* 0x000fe20001800000 */
[----:B------:R-:W-:Y:S01]  /*41b0*/  FFMA R114, R113, R116, R114 ;  /* 0x0000007471727223 */ /* 0x000fe20000000072 */
[----:B------:R-:W-:Y:S01]  /*41c0*/  FSEL R108, R15, -0.37612664699554443359, P2 ;  /* 0xbec093ac0f6c7808 */ /* 0x000fe20001000000 */
[----:B------:R-:W-:Y:S01]  /*41d0*/  FFMA R106, R106, R107, R107 ;  /* 0x0000006b6a6a7223 */ /* 0x000fe2000000006b */
[----:B------:R-:W-:Y:S01]  /*41e0*/  FSEL R118, -R13, -0.026868773624300956726, P3 ;  /* 0xbcdc1be70d767808 */ /* 0x000fe20001800100 */
[----:B------:R-:W-:Y:S01]  /*41f0*/  FFMA R122, R115, R122, R124 ;  /* 0x0000007a737a7223 */ /* 0x000fe2000000007c */
[----:B------:R-:W-:Y:S01]  /*4200*/  FSEL R116, R14, 0.11284004896879196167, P3 ;  /* 0x3de718af0e747808 */ /* 0x000fe20001800000 */
[----:B------:R-:W-:Y:S01]  /*4210*/  FFMA R108, R113, R114, R108 ;  /* 0x00000072716c7223 */ /* 0x000fe2000000006c */
[----:B------:R-:W1:Y:S01]  /*4220*/  @P5 MUFU.EX2 R23, R106 ;  /* 0x0000006a00175308 */ /* 0x000e620000000800 */
[----:B------:R-:W-:Y:S01]  /*4230*/  FSEL R114, R20, 0.12837915122509002686, P2 ;  /* 0x3e0375d314727808 */ /* 0x000fe20001000000 */
[----:B------:R-:W-:Y:S01]  /*4240*/  FFMA R118, R115, R122, R118 ;  /* 0x0000007a73767223 */ /* 0x000fe20000000076 */
[----:B------:R-:W-:-:S02]  /*4250*/  FSEL R107, -|R130|, R130, P2 ;  /* 0x00000082826b7208 */ /* 0x000fc40001000300 */
[----:B------:R-:W-:Y:S01]  /*4260*/  FSEL R117, R15, -0.37612664699554443359, P3 ;  /* 0xbec093ac0f757808 */ /* 0x000fe20001800000 */
[----:B------:R-:W-:Y:S01]  /*4270*/  FFMA R108, R113, R108, R114 ;  /* 0x0000006c716c7223 */ /* 0x000fe20000000072 */
[C---:B------:R-:W-:Y:S01]  /*4280*/  FFMA R116, R115.reuse, R118, R116 ;  /* 0x0000007673747223 */ /* 0x040fe20000000074 */
[----:B------:R-:W-:Y:S01]  /*4290*/  FSEL R118, R20, 0.12837915122509002686, P3 ;  /* 0x3e0375d314767808 */ /* 0x000fe20001800000 */
[----:B------:R-:W-:Y:S01]  /*42a0*/  FMUL R114, R92, R71 ;  /* 0x000000475c727220 */ /* 0x000fe20000400000 */
[----:B------:R-:W-:Y:S01]  /*42b0*/  FFMA R107, R108, R107, R107 ;  /* 0x0000006b6c6b7223 */ /* 0x000fe2000000006b */
[----:B------:R-:W-:Y:S01]  /*42c0*/  FFMA R116, R115, R116, R117 ;  /* 0x0000007473747223 */ /* 0x000fe20000000075 */
[----:B------:R-:W-:Y:S01]  /*42d0*/  FSEL R71, -|R119|, R119, P3 ;  /* 0x0000007777477208 */ /* 0x000fe20001800300 */
[----:B------:R-:W-:Y:S01]  /*42e0*/  HADD2.F32 R108, -RZ, R7.H1_H1 ;  /* 0x30000007ff6c7230 */ /* 0x000fe20000004100 */
[----:B------:R-:W2:Y:S01]  /*42f0*/  @P2 MUFU.EX2 R113, R107 ;  /* 0x0000006b00712308 */ /* 0x000ea20000000800 */
[----:B------:R-:W-:Y:S01]  /*4300*/  FFMA R116, R115, R116, R118 ;  /* 0x0000007473747223 */ /* 0x000fe20000000076 */
[----:B------:R-:W-:Y:S01]  /*4310*/  F2FP.F16.F32.PACK_AB R65, R66, R65 ;  /* 0x000000414241723e */ /* 0x000fe200000000ff */
[----:B-1----:R-:W-:Y:S01]  /*4320*/  @P5 FADD R23, -R23, 1 ;  /* 0x3f80000017175421 */ /* 0x002fe20000000100 */
[----:B------:R-:W-:Y:S01]  /*4330*/  FFMA R108, R91, R108, R114 ;  /* 0x0000006c5b6c7223 */ /* 0x000fe20000000072 */
[----:B------:R-:W-:Y:S01]  /*4340*/  FFMA R71, R116, R71, R71 ;  /* 0x0000004774477223 */ /* 0x000fe20000000047 */
[C---:B------:R-:W-:Y:S01]  /*4350*/  FMUL R116, R92.reuse, R57 ;  /* 0x000000395c747220 */ /* 0x040fe20000400000 */
[--C-:B------:R-:W-:Y:S01]  /*4360*/  HADD2.F32 R114, -RZ, R8.reuse.H0_H0 ;  /* 0x20000008ff727230 */ /* 0x100fe20000004100 */
[----:B------:R-:W-:Y:S01]  /*4370*/  @P5 LOP3.LUT R106, R23, 0x80000000, R126, 0xb8, !PT ;  /* 0x80000000176a5812 */ /* 0x000fe200078eb87e */
[----:B------:R-:W1:Y:S01]  /*4380*/  @P3 MUFU.EX2 R115, R71 ;  /* 0x0000004700733308 */ /* 0x000e620000000800 */
[----:B------:R-:W-:Y:S01]  /*4390*/  FMUL R23, R92, R56 ;  /* 0x000000385c177220 */ /* 0x000fe20000400000 */
[----:B------:R-:W-:-:S02]  /*43a0*/  HADD2.F32 R56, -RZ, R8.H1_H1 ;  /* 0x30000008ff387230 */ /* 0x000fc40000004100 */
[----:B------:R-:W-:Y:S01]  /*43b0*/  FMUL R132, R108, 0.70710676908493041992 ;  /* 0x3f3504f36c847820 */ /* 0x000fe20000400000 */
[----:B------:R-:W-:Y:S01]  /*43c0*/  FADD R106, R106, 1 ;  /* 0x3f8000006a6a7421 */ /* 0x000fe20000000000 */
[C---:B------:R-:W-:Y:S01]  /*43d0*/  FFMA R57, R91.reuse, R114, R23 ;  /* 0x000000725b397223 */ /* 0x040fe20000000017 */
[----:B------:R-:W-:Y:S01]  /*43e0*/  FFMA R56, R91, R56, R116 ;  /* 0x000000385b387223 */ /* 0x000fe20000000074 */
[C---:B------:R-:W-:Y:S01]  /*43f0*/  FMUL R117, R132.reuse, R132 ;  /* 0x0000008484757220 */ /* 0x040fe20000400000 */
[----:B--2---:R-:W-:Y:S01]  /*4400*/  @P2 FADD R113, -R113, 1 ;  /* 0x3f80000071712421 */ /* 0x004fe20000000100 */
[----:B------:R-:W-:Y:S01]  /*4410*/  FSETP.GE.AND P5, PT, |R132|, 1.0029599666595458984, PT ;  /* 0x3f8060fe8400780b */ /* 0x000fe20003fa6200 */
[----:B------:R-:W-:Y:S01]  /*4420*/  FMUL R128, R56, 0.70710676908493041992 ;  /* 0x3f3504f338807820 */ /* 0x000fe20000400000 */
[----:B------:R-:W-:Y:S01]  /*4430*/  FMUL R121, R57, 0.70710676908493041992 ;  /* 0x3f3504f339797820 */ /* 0x000fe20000400000 */
[----:B------:R-:W-:Y:S01]  /*4440*/  FMUL R69, R106, R69 ;  /* 0x000000456a457220 */ /* 0x000fe20000400000 */
[----:B------:R-:W-:-:S02]  /*4450*/  FSEL R117, |R132|, R117, P5 ;  /* 0x0000007584757208 */ /* 0x000fc40002800200 */
[----:B------:R-:W-:Y:S01]  /*4460*/  FSEL R118, R0, 8.4834944573231041431e-05, P5 ;  /* 0x38b1e96a00767808 */ /* 0x000fe20002800000 */
[----:B-1----:R-:W-:Y:S01]  /*4470*/  @P3 FADD R115, -R115, 1 ;  /* 0x3f80000073733421 */ /* 0x002fe20000000100 */
[----:B------:R-:W-:Y:S01]  /*4480*/  FSEL R120, -R3, -0.00082130916416645050049, P5 ;  /* 0xba574d2003787808 */ /* 0x000fe20002800100 */
[----:B------:R-:W-:Y:S01]  /*4490*/  FMUL R23, R121, R121 ;  /* 0x0000007979177220 */ /* 0x000fe20000400000 */
[----:B------:R-:W-:Y:S01]  /*44a0*/  @P2 LOP3.LUT R107, R113, 0x80000000, R130, 0xb8, !PT ;  /* 0x80000000716b2812 */ /* 0x000fe200078eb882 */
[C---:B------:R-:W-:Y:S01]  /*44b0*/  FMUL R113, R128.reuse, R128 ;  /* 0x0000008080717220 */ /* 0x040fe20000400000 */
[C---:B------:R-:W-:Y:S01]  /*44c0*/  FSETP.GE.AND P2, PT, |R128|.reuse, 1.0029599666595458984, PT ;  /* 0x3f8060fe8000780b */ /* 0x040fe20003f46200 */
[----:B------:R-:W-:Y:S01]  /*44d0*/  FFMA R122, R117, R118, R120 ;  /* 0x00000076757a7223 */ /* 0x000fe20000000078 */
[----:B------:R-:W-:Y:S01]  /*44e0*/  @P3 LOP3.LUT R71, R115, 0x80000000, R119, 0xb8, !PT ;  /* 0x8000000073473812 */ /* 0x000fe200078eb877 */
[----:B------:R-:W-:Y:S01]  /*44f0*/  FADD R107, R107, 1 ;  /* 0x3f8000006b6b7421 */ /* 0x000fe20000000000 */
[----:B------:R-:W-:-:S02]  /*4500*/  FSEL R113, |R128|, R113, P2 ;  /* 0x0000007180717208 */ /* 0x000fc40001000200 */
[----:B------:R-:W-:Y:S01]  /*4510*/  FSEL R118, R0, 8.4834944573231041431e-05, P2 ;  /* 0x38b1e96a00767808 */ /* 0x000fe20001000000 */
[----:B------:R-:W-:Y:S01]  /*4520*/  FADD R71, R71, 1 ;  /* 0x3f80000047477421 */ /* 0x000fe20000000000 */
[----:B------:R-:W-:Y:S01]  /*4530*/  FSEL R120, -R3, -0.00082130916416645050049, P2 ;  /* 0xba574d2003787808 */ /* 0x000fe20001000100 */
[----:B------:R-:W-:Y:S01]  /*4540*/  FMUL R70, R107, R70 ;  /* 0x000000466b467220 */ /* 0x000fe20000400000 */
[----:B------:R-:W-:Y:S01]  /*4550*/  FSETP.GE.AND P3, PT, |R121|, 1.0029599666595458984, PT ;  /* 0x3f8060fe7900780b */ /* 0x000fe20003f66200 */
[----:B------:R-:W-:Y:S01]  /*4560*/  FMUL R68, R71, R68 ;  /* 0x0000004447447220 */ /* 0x000fe20000400000 */
[C---:B------:R-:W-:Y:S01]  /*4570*/  FSEL R124, R12.reuse, 0.0052134888246655464172, P5 ;  /* 0x3baad5ea0c7c7808 */ /* 0x040fe20002800000 */
[----:B------:R-:W-:Y:S01]  /*4580*/  FFMA R118, R113, R118, R120 ;  /* 0x0000007671767223 */ /* 0x000fe20000000078 */
[----:B------:R-:W-:Y:S02]  /*4590*/  FSEL R120, R12, 0.0052134888246655464172, P2 ;  /* 0x3baad5ea0c787808 */ /* 0x000fe40001000000 */
[----:B------:R-:W-:Y:S01]  /*45a0*/  FSEL R23, |R121|, R23, P3 ;  /* 0x0000001779177208 */ /* 0x000fe20001800200 */
[----:B------:R-:W-:Y:S01]  /*45b0*/  FFMA R122, R117, R122, R124 ;  /* 0x0000007a757a7223 */ /* 0x000fe2000000007c */
[----:B------:R-:W-:Y:S01]  /*45c0*/  FSEL R114, R0, 8.4834944573231041431e-05, P3 ;  /* 0x38b1e96a00727808 */ /* 0x000fe20001800000 */
[----:B------:R-:W-:Y:S01]  /*45d0*/  FFMA R118, R113, R118, R120 ;  /* 0x0000007671767223 */ /* 0x000fe20000000078 */
[----:B------:R-:W-:-:S02]  /*45e0*/  FSEL R116, -R3, -0.00082130916416645050049, P3 ;  /* 0xba574d2003747808 */ /* 0x000fc40001800100 */
[C---:B------:R-:W-:Y:S02]  /*45f0*/  FSEL R126, -R13.reuse, -0.026868773624300956726, P5 ;  /* 0xbcdc1be70d7e7808 */ /* 0x040fe40002800100 */
[----:B------:R-:W-:Y:S01]  /*4600*/  FSEL R120, -R13, -0.026868773624300956726, P2 ;  /* 0xbcdc1be70d787808 */ /* 0x000fe20001000100 */
[----:B------:R-:W-:Y:S01]  /*4610*/  FFMA R114, R23, R114, R116 ;  /* 0x0000007217727223 */ /* 0x000fe20000000074 */
[----:B------:R-:W-:Y:S01]  /*4620*/  FSEL R116, R12, 0.0052134888246655464172, P3 ;  /* 0x3baad5ea0c747808 */ /* 0x000fe20001800000 */
[----:B------:R-:W-:Y:S01]  /*4630*/  FFMA R122, R117, R122, R126 ;  /* 0x0000007a757a7223 */ /* 0x000fe2000000007e */
[C---:B------:R-:W-:Y:S01]  /*4640*/  FSEL R124, R14.reuse, 0.11284004896879196167, P5 ;  /* 0x3de718af0e7c7808 */ /* 0x040fe20002800000 */
[----:B------:R-:W-:Y:S01]  /*4650*/  FFMA R118, R113, R118, R120 ;  /* 0x0000007671767223 */ /* 0x000fe20000000078 */
[----:B------:R-:W-:Y:S01]  /*4660*/  FSEL R126, R15, -0.37612664699554443359, P5 ;  /* 0xbec093ac0f7e7808 */ /* 0x000fe20002800000 */
[----:B------:R-:W-:Y:S01]  /*4670*/  FFMA R114, R23, R114, R116 ;  /* 0x0000007217727223 */ /* 0x000fe20000000074 */
[----:B------:R-:W-:Y:S01]  /*4680*/  FSEL R120, R14, 0.11284004896879196167, P2 ;  /* 0x3de718af0e787808 */ /* 0x000fe20001000000 */
[----:B------:R-:W-:Y:S01]  /*4690*/  FFMA R122, R117, R122, R124 ;  /* 0x0000007a757a7223 */ /* 0x000fe2000000007c */
[----:B------:R-:W-:-:S02]  /*46a0*/  FSEL R116, -R13, -0.026868773624300956726, P3 ;  /* 0xbcdc1be70d747808 */ /* 0x000fc40001800100 */
[----:B------:R-:W-:Y:S01]  /*46b0*/  FSEL R124, R20, 0.12837915122509002686, P5 ;  /* 0x3e0375d3147c7808 */ /* 0x000fe20002800000 */
[----:B------:R-:W-:Y:S01]  /*46c0*/  FFMA R122, R117, R122, R126 ;  /* 0x0000007a757a7223 */ /* 0x000fe2000000007e */
        /* <DEDUP_REMOVED lines=14> */
[----:B------:R-:W-:Y:S01]  /*47b0*/  FFMA R114, R23, R114, R116 ;  /* 0x0000007217727223 */ /* 0x000fe20000000074 */
[----:B------:R-:W-:Y:S01]  /*47c0*/  FSEL R116, -|R121|, R121, P3 ;  /* 0x0000007979747208 */ /* 0x000fe20001800300 */
[----:B------:R-:W-:Y:S01]  /*47d0*/  FFMA R115, R118, R115, R115 ;  /* 0x0000007376737223 */ /* 0x000fe20000000073 */
[----:B------:R-:W1:Y:S01]  /*47e0*/  @P5 MUFU.EX2 R119, R124 ;  /* 0x0000007c00775308 */ /* 0x000e620000000800 */
[----:B------:R-:W-:Y:S01]  /*47f0*/  FFMA R113, R23, R114, R113 ;  /* 0x0000007217717223 */ /* 0x000fe20000000071 */
[----:B------:R-:W-:-:S02]  /*4800*/  SHF.L.U32 R23, R18, 0x4, RZ ;  /* 0x0000000412177819 */ /* 0x000fc400000006ff */
[----:B------:R-:W-:Y:S01]  /*4810*/  F2FP.F16.F32.PACK_AB R66, R70, R69 ;  /* 0x000000454642723e */ /* 0x000fe200000000ff */
[----:B------:R-:W-:Y:S01]  /*4820*/  FFMA R113, R113, R116, R116 ;  /* 0x0000007471717223 */ /* 0x000fe20000000074 */
[----:B------:R-:W-:Y:S01]  /*4830*/  IMAD.SHL.U32 R116, R18, 0x20, RZ ;  /* 0x0000002012747824 */ /* 0x000fe200078e00ff */
[----:B------:R-:W-:Y:S01]  /*4840*/  LOP3.LUT R23, R23, 0xe00, RZ, 0xc0, !PT ;  /* 0x00000e0017177812 */ /* 0x000fe200078ec0ff */
[----:B------:R-:W2:Y:S03]  /*4850*/  @P2 MUFU.EX2 R117, R115 ;  /* 0x0000007300752308 */ /* 0x000ea60000000800 */
[--C-:B------:R-:W-:Y:S02]  /*4860*/  LOP3.LUT R23, R23, 0x20, R116.reuse, 0xf8, !PT ;  /* 0x0000002017177812 */ /* 0x100fe400078ef874 */
[----:B------:R-:W-:Y:S02]  /*4870*/  LOP3.LUT R118, R116, 0xc0, RZ, 0xc0, !PT ;  /* 0x000000c074767812 */ /* 0x000fe400078ec0ff */
[----:B------:R-:W-:Y:S01]  /*4880*/  LOP3.LUT R120, R23, 0x100, R116, 0xf8, !PT ;  /* 0x0000010017787812 */ /* 0x000fe200078ef874 */
[----:B------:R-:W3:Y:S01]  /*4890*/  @P3 MUFU.EX2 R114, R113 ;  /* 0x0000007100723308 */ /* 0x000ee20000000800 */
[----:B------:R-:W-:Y:S01]  /*48a0*/  IMAD.SHL.U32 R116, R18, 0x4, RZ ;  /* 0x0000000412747824 */ /* 0x000fe200078e00ff */
[----:B------:R-:W-:Y:S01]  /*48b0*/  LOP3.LUT R123, R118, 0x8, R123, 0xf8, !PT ;  /* 0x00000008767b7812 */ /* 0x000fe200078ef87b */
[----:B-1----:R-:W-:Y:S01]  /*48c0*/  @P5 FADD R119, -R119, 1 ;  /* 0x3f80000077775421 */ /* 0x002fe20000000100 */
[----:B------:R-:W-:-:S02]  /*48d0*/  LOP3.LUT R118, R18, 0xff, RZ, 0xc0, !PT ;  /* 0x000000ff12767812 */ /* 0x000fc400078ec0ff */
[----:B------:R-:W-:Y:S02]  /*48e0*/  LOP3.LUT R123, R123, 0x18, R116, 0x78, !PT ;  /* 0x000000187b7b7812 */ /* 0x000fe400078e7874 */
[----:B------:R-:W-:Y:S01]  /*48f0*/  @P5 LOP3.LUT R124, R119, 0x80000000, R132, 0xb8, !PT ;  /* 0x80000000777c5812 */ /* 0x000fe200078eb884 */
[----:B--2---:R-:W-:Y:S01]  /*4900*/  @P2 FADD R117, -R117, 1 ;  /* 0x3f80000075752421 */ /* 0x004fe20000000100 */
[----:B------:R-:W-:Y:S01]  /*4910*/  LOP3.LUT R120, R120, R123, RZ, 0xfc, !PT ;  /* 0x0000007b78787212 */ /* 0x000fe200078efcff */
[----:B------:R-:W-:Y:S01]  /*4920*/  VIADD R118, R118, 0x1f ;  /* 0x0000001f76767836 */ /* 0x000fe20000000000 */
[----:B------:R-:W-:Y:S01]  /*4930*/  IADD3 R23, R95, UR50, RZ ;  /* 0x000000325f177c10 */ /* 0x000fe2000fffe0ff */
[----:B------:R-:W-:Y:S01]  /*4940*/  FADD R124, R124, 1 ;  /* 0x3f8000007c7c7421 */ /* 0x000fe20000000000 */
[----:B------:R-:W-:Y:S01]  /*4950*/  @P2 LOP3.LUT R115, R117, 0x80000000, R128, 0xb8, !PT ;  /* 0x8000000075732812 */ /* 0x000fe200078eb880 */
[----:B------:R-:W-:Y:S01]  /*4960*/  FMUL R117, R58, 0.5 ;  /* 0x3f0000003a757820 */ /* 0x000fe20000400000 */
[----:B------:R-:W-:Y:S01]  /*4970*/  FMUL R58, R59, 0.5 ;  /* 0x3f0000003b3a7820 */ /* 0x000fe20000400000 */
[----:B---3--:R-:W-:Y:S01]  /*4980*/  @P3 FADD R114, -R114, 1 ;  /* 0x3f80000072723421 */ /* 0x008fe20000000100 */
[----:B------:R-:W-:Y:S01]  /*4990*/  FMUL R59, R60, 0.5 ;  /* 0x3f0000003c3b7820 */ /* 0x000fe20000400000 */
[----:B------:R-:W-:Y:S01]  /*49a0*/  FMUL R60, R61, 0.5 ;  /* 0x3f0000003d3c7820 */ /* 0x000fe20000400000 */
[----:B------:R-:W-:Y:S01]  /*49b0*/  FMUL R97, R97, R58 ;  /* 0x0000003a61617220 */ /* 0x000fe20000400000 */
[----:B------:R-:W-:Y:S01]  /*49c0*/  FMUL R58, R63, 0.5 ;  /* 0x3f0000003f3a7820 */ /* 0x000fe20000400000 */
[----:B------:R-:W-:Y:S01]  /*49d0*/  @P3 LOP3.LUT R113, R114, 0x80000000, R121, 0xb8, !PT ;  /* 0x8000000072713812 */ /* 0x000fe200078eb879 */
[----:B------:R-:W-:Y:S01]  /*49e0*/  FMUL R61, R64, 0.5 ;  /* 0x3f000000403d7820 */ /* 0x000fe20000400000 */
[----:B------:R-:W-:Y:S01]  /*49f0*/  FMUL R98, R98, R59 ;  /* 0x0000003b62627220 */ /* 0x000fe20000400000 */
[----:B------:R-:W-:Y:S01]  /*4a00*/  FMUL R99, R99, R60 ;  /* 0x0000003c63637220 */ /* 0x000fe20000400000 */
[----:B------:R-:W-:Y:S01]  /*4a10*/  FMUL R64, R101, R58 ;  /* 0x0000003a65407220 */ /* 0x000fe20000400000 */
[----:B------:R-:W-:Y:S01]  /*4a20*/  FMUL R59, R62, 0.5 ;  /* 0x3f0000003e3b7820 */ /* 0x000fe20000400000 */
[----:B------:R-:W-:Y:S01]  /*4a30*/  FMUL R60, R67, 0.5 ;  /* 0x3f000000433c7820 */ /* 0x000fe20000400000 */
[----:B------:R-:W-:Y:S01]  /*4a40*/  FMUL R58, R56, 0.5 ;  /* 0x3f000000383a7820 */ /* 0x000fe20000400000 */
[----:B------:R-:W-:Y:S01]  /*4a50*/  FMUL R56, R57, 0.5 ;  /* 0x3f00000039387820 */ /* 0x000fe20000400000 */
[----:B------:R-:W-:Y:S01]  /*4a60*/  FADD R113, R113, 1 ;  /* 0x3f80000071717421 */ /* 0x000fe20000000000 */
[----:B------:R-:W-:Y:S01]  /*4a70*/  FMUL R63, R100, R59 ;  /* 0x0000003b643f7220 */ /* 0x000fe20000400000 */
[----:B------:R-:W-:Y:S01]  /*4a80*/  FMUL R103, R103, R60 ;  /* 0x0000003c67677220 */ /* 0x000fe20000400000 */
[----:B------:R-:W-:Y:S01]  /*4a90*/  FMUL R59, R108, 0.5 ;  /* 0x3f0000006c3b7820 */ /* 0x000fe20000400000 */
[----:B------:R-:W-:Y:S01]  /*4aa0*/  FADD R115, R115, 1 ;  /* 0x3f80000073737421 */ /* 0x000fe20000000000 */
[----:B------:R-:W-:Y:S01]  /*4ab0*/  FMUL R60, R113, R56 ;  /* 0x00000038713c7220 */ /* 0x000fe20000400000 */
[----:B------:R-:W-:Y:S01]  /*4ac0*/  IMAD.MOV.U32 R57, RZ, RZ, 0x20 ;  /* 0x00000020ff397424 */ /* 0x000fe200078e00ff */
[----:B------:R-:W-:Y:S01]  /*4ad0*/  LOP3.LUT P3, RZ, R18, 0x4, RZ, 0xc0, !PT ;  /* 0x0000000412ff7812 */ /* 0x000fe2000786c0ff */
[----:B------:R-:W-:Y:S01]  /*4ae0*/  FMUL R96, R96, R117 ;  /* 0x0000007560607220 */ /* 0x000fe20000400000 */
[----:B------:R-:W-:Y:S01]  /*4af0*/  LEA R56, R120, UR51, 0x1 ;  /* 0x0000003378387c11 */ /* 0x000fe2000f8e08ff */
[----:B------:R-:W-:Y:S01]  /*4b00*/  FMUL R59, R124, R59 ;  /* 0x0000003b7c3b7220 */ /* 0x000fe20000400000 */
[----:B------:R-:W-:Y:S01]  /*4b10*/  FMUL R115, R115, R58 ;  /* 0x0000003a73737220 */ /* 0x000fe20000400000 */
[----:B------:R-:W-:Y:S01]  /*4b20*/  FMUL R102, R102, R61 ;  /* 0x0000003d66667220 */ /* 0x000fe20000400000 */
[----:B------:R-:W-:-:S02]  /*4b30*/  SEL R57, R57, 0xffffffe0, !P3 ;  /* 0xffffffe039397807 */ /* 0x000fc40005800000 */
[----:B------:R-:W-:Y:S02]  /*4b40*/  IADD3 R58, R56, 0x200, RZ ;  /* 0x00000200383a7810 */ /* 0x000fe40007ffe0ff */
[----:B------:R-:W-:Y:S02]  /*4b50*/  F2FP.F16.F32.PACK_AB R61, R97, R96 ;  /* 0x00000060613d723e */ /* 0x000fe400000000ff */
[----:B------:R-:W-:Y:S02]  /*4b60*/  F2FP.F16.F32.PACK_AB R62, R99, R98 ;  /* 0x00000062633e723e */ /* 0x000fe400000000ff */
[----:B------:R-:W-:Y:S02]  /*4b70*/  F2FP.F16.F32.PACK_AB R63, R64, R63 ;  /* 0x0000003f403f723e */ /* 0x000fe400000000ff */
[----:B------:R-:W-:Y:S01]  /*4b80*/  F2FP.F16.F32.PACK_AB R67, R59, R68 ;  /* 0x000000443b43723e */ /* 0x000fe200000000ff */
[----:B------:R-:W-:Y:S01]  /*4b90*/  IMAD.IADD R59, R58, 0x1, R57 ;  /* 0x000000013a3b7824 */ /* 0x000fe200078e0239 */
[----:B------:R-:W-:-:S02]  /*4ba0*/  F2FP.F16.F32.PACK_AB R60, R115, R60 ;  /* 0x0000003c733c723e */ /* 0x000fc400000000ff */
[----:B------:R-:W-:Y:S02]  /*4bb0*/  F2FP.F16.F32.PACK_AB R64, R103, R102 ;  /* 0x000000666740723e */ /* 0x000fe400000000ff */
[----:B------:R-:W-:Y:S01]  /*4bc0*/  ISETP.GT.U32.AND P5, PT, R118, 0x3e, PT ;  /* 0x0000003e7600780c */ /* 0x000fe20003fa4070 */
[----:B------:R1:W-:Y:S01]  /*4bd0*/  STSM.16.M88.4 [R56+0x200], R60 ;  /* 0x0002003c38007844 */ /* 0x0003e20000000200 */
[----:B------:R-:W-:-:S03]  /*4be0*/  SHF.R.U32.HI R116, RZ, 0x2, R23 ;  /* 0x00000002ff747819 */ /* 0x000fc60000011617 */
[----:B------:R1:W-:Y:S01]  /*4bf0*/  STSM.16.M88.4 [R59], R64 ;  /* 0x000000403b007844 */ /* 0x0003e20000000200 */
[----:B------:R-:W-:Y:S01]  /*4c00*/  LOP3.LUT R116, R116, 0x1, RZ, 0xc0, !PT ;  /* 0x0000000174747812 */ /* 0x000fe200078ec0ff */
[----:B------:R-:W-:Y:S01]  /*4c10*/  @!PT LDS RZ, [RZ] ;  /* 0x00000000fffff984 */ /* 0x000fe20000000800 */
[----:B------:R-:W-:Y:S01]  /*4c20*/  @!PT LDS RZ, [RZ] ;  /* 0x00000000fffff984 */ /* 0x000fe20000000800 */
[----:B------:R-:W-:Y:S01]  /*4c30*/  @!PT LDS RZ, [RZ] ;  /* 0x00000000fffff984 */ /* 0x000fe20000000800 */
[----:B------:R-:W-:Y:S01]  /*4c40*/  @!PT LDS RZ, [RZ] ;  /* 0x00000000fffff984 */ /* 0x000fe20000000800 */
[----:B------:R2:W-:Y:S06]  /*4c50*/  MEMBAR.ALL.CTA ;  /* 0x0000000000007992 */ /* 0x0005ec0000008000 */
[----:B--2---:R-:W2:Y:S02]  /*4c60*/  FENCE.VIEW.ASYNC.S ;  /* 0x00000000000073c6 */ /* 0x004ea40000000000 */
[----:B--2---:R-:W-:Y:S01]  /*4c70*/  BAR.SYNC.DEFER_BLOCKING 0x1, 0x100 ;  /* 0x0044000000007b1d */ /* 0x004fe20000010000 */
[----:B------:R-:W-:-:S04]  /*4c80*/  ISETP.NE.U32.AND P2, PT, R116, 0x1, PT ;  /* 0x000000017400780c */ /* 0x000fc80003f45070 */
[----:B------:R-:W-:Y:S01]  /*4c90*/  ISETP.GT.U32.AND P2, PT, R95, 0x3, !P2 ;  /* 0x000000035f00780c */ /* 0x000fe20005744070 */
[----:B-1----:R-:W-:-:S12]  /*4ca0*/  @P5 BRA `(.L_x_56) ;  /* 0x0000000000185947 */ /* 0x002fd80003800000 */
[----:B------:R-:W-:Y:S02]  /*4cb0*/  UIADD3 UR4, UP0, UR42, 0x4f0, URZ ;  /* 0x000004f02a047890 */ /* 0x000fe4000ff1e03f */
[----:B------:R-:W-:Y:S02]  /*4cc0*/  UIADD3 UR44, UR51, 0x200, URZ ;  /* 0x00000200332c7890 */ /* 0x000fe4000fffe03f */
[----:B------:R-:W-:-:S09]  /*4cd0*/  UIADD3.X UR5, URZ, UR43, URZ, UP0, !UPT ;  /* 0x0000002b3f057290 */ /* 0x000fd200087fe43f */
[----:B------:R1:W-:Y:S01]  /*4ce0*/  UTMASTG.3D [UR44], [UR4] ;  /* 0x0000002c040073b5 */ /* 0x0003e20008010000 */
[----:B------:R0:W-:Y:S01]  /*4cf0*/  UTMACMDFLUSH ;  /* 0x00000000000079b7 */ /* 0x0001e20000000000 */
[----:B-1----:R-:W-:-:S04]  /*4d00*/  DEPBAR.LE SB0, 0x1 ;  /* 0x000080400000791a */ /* 0x002fc80000000000 */
.L_x_56:
[----:B------:R-:W-:Y:S05]  /*4d10*/  BSYNC B0 ;  /* 0x0000000000007941 */ /* 0x000fea0003800000 */
.L_x_55:
[----:B------:R-:W-:Y:S01]  /*4d20*/  SEL R59, RZ, 0x1, !P2 ;  /* 0x00000001ff3b7807 */ /* 0x000fe20005000000 */
[----:B------:R-:W-:Y:S01]  /*4d30*/  BAR.SYNC.DEFER_BLOCKING 0x1, 0x100 ;  /* 0x0044000000007b1d */ /* 0x000fe20000010000 */
[----:B------:R-:W-:-:S04]  /*4d40*/  ISETP.GT.U32.AND P2, PT, R23, 0x3, PT ;  /* 0x000000031700780c */ /* 0x000fc80003f44070 */
[----:B------:R-:W-:-:S04]  /*4d50*/  ISETP.LT.U32.AND P2, PT, R95, 0x4, P2 ;  /* 0x000000045f00780c */ /* 0x000fc80001741070 */
[----:B------:R-:W-:Y:S02]  /*4d60*/  SEL R60, RZ, 0x1, !P2 ;  /* 0x00000001ff3c7807 */ /* 0x000fe40005000000 */
[----:B------:R-:W-:Y:S02]  /*4d70*/  ISETP.NE.AND P2, PT, RZ, UR49, PT ;  /* 0x00000031ff007c0c */ /* 0x000fe4000bf45270 */
[----:B------:R-:W-:-:S11]  /*4d80*/  LOP3.LUT R94, R59, R94, R60, 0x96, !PT ;  /* 0x0000005e3b5e7212 */ /* 0x000fd600078e963c */
[----:B------:R-:W-:Y:S05]  /*4d90*/  @!P2 BRA `(.L_x_57) ;  /* 0x000000000034a947 */ /* 0x000fea0003800000 */
[----:B------:R-:W-:Y:S04]  /*4da0*/  BSSY B0, `(.L_x_58) ;  /* 0x0000009000007945 */ /* 0x000fe80003800000 */
[----:B------:R-:W-:Y:S05]  /*4db0*/  @P0 BRA `(.L_x_59) ;  /* 0x00000000001c0947 */ /* 0x000fea0003800000 */
[----:B------:R-:W-:-:S13]  /*4dc0*/  ISETP.NE.AND P2, PT, R110, 0x3, PT ;  /* 0x000000036e00780c */ /* 0x000fda0003f45270 */
[----:B------:R-:W-:Y:S05]  /*4dd0*/  @!P2 BRA `(.L_x_60) ;  /* 0x000000000004a947 */ /* 0x000fea0003800000 */
[----:B------:R-:W-:Y:S01]  /*4de0*/  BPT.TRAP 0x1 ;  /* 0x000000040000795c */ /* 0x000fe20000300000 */
.L_x_60:
[----:B------:R-:W-:-:S04]  /*4df0*/  ULEA UR4, UR48, UR51, 0x3 ;  /* 0x0000003330047291 */ /* 0x000fc8000f8e183f */
[----:B------:R-:W-:-:S04]  /*4e00*/  UIADD3 UR4, UR4, 0x60, URZ ;  /* 0x0000006004047890 */ /* 0x000fc8000fffe03f */
[----:B------:R-:W-:-:S09]  /*4e10*/  UPRMT UR4, UR52, 0x654, UR4 ;  /* 0x0000065434047896 */ /* 0x000fd20008000004 */
[----:B------:R-:W-:Y:S03]  /*4e20*/  SYNCS.ARRIVE.TRANS64.RED.A1T0 RZ, [UR4], RZ ;  /* 0x000000ffffff79a7 */ /* 0x000fe60008100404 */
.L_x_59:
[----:B------:R-:W-:Y:S05]  /*4e30*/  BSYNC B0 ;  /* 0x0000000000007941 */ /* 0x000fea0003800000 */
.L_x_58:
[----:B------:R-:W-:-:S04]  /*4e40*/  UIADD3 UR48, UR48, 0x1, URZ ;  /* 0x0000000130307890 */ /* 0x000fc8000fffe03f */
[----:B------:R-:W-:-:S04]  /*4e50*/  UISETP.NE.AND UP0, UPT, UR48, 0x4, UPT ;  /* 0x000000043000788c */ /* 0x000fc8000bf05270 */
[----:B------:R-:W-:-:S12]  /*4e60*/  USEL UR48, UR48, URZ, UP0 ;  /* 0x0000003f30307287 */ /* 0x000fd80008000000 */
.L_x_57:
[----:B------:R-:W-:Y:S04]  /*4e70*/  BSSY B0, `(.L_x_61) ;  /* 0x0000014000007945 */ /* 0x000fe80003800000 */
[----:B------:R-:W-:Y:S05]  /*4e80*/  @P0 BRA `(.L_x_62) ;  /* 0x0000000000480947 */ /* 0x000fea0003800000 */
[----:B------:R-:W-:-:S13]  /*4e90*/  ISETP.NE.AND P2, PT, R110, 0x3, PT ;  /* 0x000000036e00780c */ /* 0x000fda0003f45270 */
[----:B------:R-:W-:Y:S05]  /*4ea0*/  @!P2 BRA `(.L_x_63) ;  /* 0x000000000004a947 */ /* 0x000fea0003800000 */
[----:B------:R-:W-:Y:S01]  /*4eb0*/  BPT.TRAP 0x1 ;  /* 0x000000040000795c */ /* 0x000fe20000300000 */
.L_x_63:
[----:B------:R-:W-:Y:S01]  /*4ec0*/  PLOP3.LUT P2, PT, PT, PT, PT, 0x8, 0x0 ;  /* 0x000000000000781c */ /* 0x000fe20003f4e170 */
[C---:B------:R-:W-:Y:S01]  /*4ed0*/  @!P4 IMAD R59, R21.reuse, 0x2000, R58 ;  /* 0x00002000153bc824 */ /* 0x040fe200078e023a */
[----:B------:R-:W-:Y:S01]  /*4ee0*/  @!P4 PLOP3.LUT P2, PT, P3, PT, PT, 0x80, 0x0 ;  /* 0x000000000000c81c */ /* 0x000fe20001f4f070 */
[----:B------:R-:W-:Y:S01]  /*4ef0*/  BSSY B1, `(.L_x_64) ;  /* 0x0000007000017945 */ /* 0x000fe20003800000 */
[----:B------:R-:W-:Y:S02]  /*4f00*/  LEA R61, R21, UR51, 0x3 ;  /* 0x00000033153d7c11 */ /* 0x000fe4000f8e18ff */
[----:B------:R-:W-:Y:S02]  /*4f10*/  SHF.L.U32 R62, R93, 0x1f, RZ ;  /* 0x0000001f5d3e7819 */ /* 0x000fe400000006ff */
[----:B------:R-:W-:-:S07]  /*4f20*/  @!P4 IADD3 R60, R59, 0x20, RZ ;  /* 0x000000203b3cc810 */ /* 0x000fce0007ffe0ff */
[----:B------:R-:W-:Y:S01]  /*4f30*/  @P2 VIADD R60, R59, 0xffffffe0 ;  /* 0xffffffe03b3c2836 */ /* 0x000fe20000000000 */
[----:B------:R-:W1:Y:S02]  /*4f40*/  SYNCS.PHASECHK.TRANS64.TRYWAIT P2, [R61+URZ+0x40], R62 ;  /* 0x0000403e3d0075a7 */ /* 0x000e64000804017f */
[----:B-1----:R-:W-:Y:S05]  /*4f50*/  @!P2 BRA `(.L_x_65) ;  /* 0x000000900064a947 */ /* 0x002fea0003800000 */
.L_x_168:
[----:B------:R-:W-:Y:S05]  /*4f60*/  BSYNC B1 ;  /* 0x0000000000017941 */ /* 0x000fea0003800000 */
.L_x_64:
[----:B------:R-:W-:Y:S05]  /*4f70*/  @!P4 WARPSYNC.ALL ;  /* 0x000000000000c948 */ /* 0x000fea0003800000 */
[----:B------:R2:W3:Y:S01]  /*4f80*/  @!P4 LDSM.16.M88.4 R8, [R59] ;  /* 0x000000003b08c83b */ /* 0x0004e20000000200 */
[----:B------:R-:W-:-:S03]  /*4f90*/  VIADD R21, R21, 0x1 ;  /* 0x0000000115157836 */ /* 0x000fc60000000000 */
[----:B------:R2:W4:Y:S04]  /*4fa0*/  @!P4 LDSM.16.M88.4 R4, [R60] ;  /* 0x000000003c04c83b */ /* 0x0005280000000200 */
.L_x_62:
[----:B------:R-:W-:Y:S05]  /*4fb0*/  BSYNC B0 ;  /* 0x0000000000007941 */ /* 0x000fea0003800000 */
.L_x_61:
[----:B--23--:R-:W-:Y:S02]  /*4fc0*/  HADD2.F32 R59, -RZ, R9.H0_H0 ;  /* 0x20000009ff3b7230 */ /* 0x00cfe40000004100 */
[C---:B------:R-:W-:Y:S01]  /*4fd0*/  FMUL R26, R92.reuse, R26 ;  /* 0x0000001a5c1a7220 */ /* 0x040fe20000400000 */
[C---:B------:R-:W-:Y:S01]  /*4fe0*/  FMUL R28, R92.reuse, R28 ;  /* 0x0000001c5c1c7220 */ /* 0x040fe20000400000 */
[C---:B------:R-:W-:Y:S01]  /*4ff0*/  FMUL R30, R92.reuse, R30 ;  /* 0x0000001e5c1e7220 */ /* 0x040fe20000400000 */
[C---:B------:R-:W-:Y:S01]  /*5000*/  FMUL R32, R92.reuse, R32 ;  /* 0x000000205c207220 */ /* 0x040fe20000400000 */
[----:B------:R-:W-:Y:S01]  /*5010*/  FFMA R26, R91, R59, R26 ;  /* 0x0000003b5b1a7223 */ /* 0x000fe2000000001a */
[C---:B------:R-:W-:Y:S01]  /*5020*/  FMUL R34, R92.reuse, R34 ;  /* 0x000000225c227220 */ /* 0x040fe20000400000 */
[----:B------:R-:W-:Y:S01]  /*5030*/  FMUL R36, R92, R36 ;  /* 0x000000245c247220 */ /* 0x000fe20000400000 */
[--C-:B----4-:R-:W-:Y:S02]  /*5040*/  HADD2.F32 R101, -RZ, R7.reuse.H0_H0 ;  /* 0x20000007ff657230 */ /* 0x110fe40000004100 */
[----:B------:R-:W-:Y:S01]  /*5050*/  FMUL R64, R26, 0.70710676908493041992 ;  /* 0x3f3504f31a407820 */ /* 0x000fe20000400000 */
[----:B------:R-:W-:Y:S01]  /*5060*/  FMUL R38, R92, R38 ;  /* 0x000000265c267220 */ /* 0x000fe20000400000 */
[----:B------:R-:W-:-:S02]  /*5070*/  HADD2.F32 R102, -RZ, R7.H1_H1 ;  /* 0x30000007ff667230 */ /* 0x000fc40000004100 */
[----:B------:R-:W-:Y:S01]  /*5080*/  FMUL R24, R92, R24 ;  /* 0x000000185c187220 */ /* 0x000fe20000400000 */
[C---:B------:R-:W-:Y:S01]  /*5090*/  FMUL R59, R64.reuse, R64 ;  /* 0x00000040403b7220 */ /* 0x040fe20000400000 */
[----:B------:R-:W-:Y:S01]  /*50a0*/  FSETP.GE.AND P2, PT, |R64|, 1.0029599666595458984, PT ;  /* 0x3f8060fe4000780b */ /* 0x000fe20003f46200 */
[----:B------:R-:W-:Y:S01]  /*50b0*/  FFMA R101, R91, R101, R38 ;  /* 0x000000655b657223 */ /* 0x000fe20000000026 */
[----:B------:R-:W-:Y:S02]  /*50c0*/  HADD2.F32 R100, -RZ, R8.H1_H1 ;  /* 0x30000008ff647230 */ /* 0x000fe40000004100 */
[----:B------:R-:W-:Y:S01]  /*50d0*/  FMUL R26, R26, 0.5 ;  /* 0x3f0000001a1a7820 */ /* 0x000fe20000400000 */
[----:B------:R-:W-:Y:S01]  /*50e0*/  FSEL R59, |R64|, R59, P2 ;  /* 0x0000003b403b7208 */ /* 0x000fe20001000200 */
[----:B------:R-:W-:Y:S01]  /*50f0*/  FMUL R103, R101, 0.70710676908493041992 ;  /* 0x3f3504f365677820 */ /* 0x000fe20000400000 */
[----:B------:R-:W-:Y:S01]  /*5100*/  FSEL R60, R0, 8.4834944573231041431e-05, P2 ;  /* 0x38b1e96a003c7808 */ /* 0x000fe20001000000 */
[----:B------:R-:W-:Y:S05]  /*5110*/  WARPSYNC.ALL ;  /* 0x0000000000007948 */ /* 0x000fea0003800000 */
[----:B-1----:R-:W-:Y:S01]  /*5120*/  FSEL R62, -R3, -0.00082130916416645050049, P2 ;  /* 0xba574d20033e7808 */ /* 0x002fe20001000100 */
[----:B------:R-:W-:Y:S01]  /*5130*/  FMUL R38, R103, R103 ;  /* 0x0000006767267220 */ /* 0x000fe20000400000 */
[----:B------:R-:W-:Y:S01]  /*5140*/  FSEL R61, R12, 0.0052134888246655464172, P2 ;  /* 0x3baad5ea0c3d7808 */ /* 0x000fe20001000000 */
[----:B------:R-:W-:Y:S01]  /*5150*/  BSSY B0, `(.L_x_66) ;  /* 0x00001c5000007945 */ /* 0x000fe20003800000 */
[----:B------:R-:W-:Y:S01]  /*5160*/  FSEL R63, -R13, -0.026868773624300956726, P2 ;  /* 0xbcdc1be70d3f7808 */ /* 0x000fe20001000100 */
[----:B------:R-:W-:Y:S01]  /*5170*/  FFMA R60, R59, R60, R62 ;  /* 0x0000003c3b3c7223 */ /* 0x000fe2000000003e */
[----:B------:R-:W-:-:S03]  /*5180*/  FSEL R62, -|R64|, R64, P2 ;  /* 0x00000040403e7208 */ /* 0x000fc60001000300 */
[----:B------:R-:W-:Y:S01]  /*5190*/  FFMA R60, R59, R60, R61 ;  /* 0x0000003c3b3c7223 */ /* 0x000fe2000000003d */
[----:B------:R-:W-:-:S03]  /*51a0*/  FSEL R61, R14, 0.11284004896879196167, P2 ;  /* 0x3de718af0e3d7808 */ /* 0x000fc60001000000 */
[----:B------:R-:W-:Y:S01]  /*51b0*/  FFMA R60, R59, R60, R63 ;  /* 0x0000003c3b3c7223 */ /* 0x000fe2000000003f */
[----:B------:R-:W-:-:S03]  /*51c0*/  FSEL R63, R15, -0.37612664699554443359, P2 ;  /* 0xbec093ac0f3f7808 */ /* 0x000fc60001000000 */
[----:B------:R-:W-:Y:S01]  /*51d0*/  FFMA R60, R59, R60, R61 ;  /* 0x0000003c3b3c7223 */ /* 0x000fe2000000003d */
[----:B------:R-:W-:-:S03]  /*51e0*/  FSEL R61, R20, 0.12837915122509002686, P2 ;  /* 0x3e0375d3143d7808 */ /* 0x000fc60001000000 */
[----:B------:R-:W-:-:S04]  /*51f0*/  FFMA R60, R59, R60, R63 ;  /* 0x0000003c3b3c7223 */ /* 0x000fc8000000003f */
[----:B------:R-:W-:Y:S01]  /*5200*/  FFMA R59, R59, R60, R61 ;  /* 0x0000003c3b3b7223 */ /* 0x000fe2000000003d */
[----:B------:R-:W-:-:S03]  /*5210*/  FMUL R60, R92, R27 ;  /* 0x0000001b5c3c7220 */ /* 0x000fc60000400000 */
[----:B------:R-:W-:Y:S01]  /*5220*/  FFMA R59, R59, R62, R62 ;  /* 0x0000003e3b3b7223 */ /* 0x000fe2000000003e */
[----:B------:R-:W-:-:S03]  /*5230*/  HADD2.F32 R62, -RZ, R9.H1_H1 ;  /* 0x30000009ff3e7230 */ /* 0x000fc60000004100 */
[----:B------:R-:W1:Y:S02]  /*5240*/  @P2 MUFU.EX2 R61, R59 ;  /* 0x0000003b003d2308 */ /* 0x000e640000000800 */
[----:B------:R-:W-:-:S04]  /*5250*/  FFMA R27, R91, R62, R60 ;  /* 0x0000003e5b1b7223 */ /* 0x000fc8000000003c */
[C---:B------:R-:W-:Y:S01]  /*5260*/  FMUL R65, R27.reuse, 0.70710676908493041992 ;  /* 0x3f3504f31b417820 */ /* 0x040fe20000400000 */
[----:B------:R-:W-:-:S03]  /*5270*/  FMUL R27, R27, 0.5 ;  /* 0x3f0000001b1b7820 */ /* 0x000fc60000400000 */
[----:B------:R-:W-:Y:S01]  /*5280*/  FMUL R60, R65, R65 ;  /* 0x00000041413c7220 */ /* 0x000fe20000400000 */
[----:B-1----:R-:W-:-:S05]  /*5290*/  @P2 FADD R61, -R61, 1 ;  /* 0x3f8000003d3d2421 */ /* 0x002fca0000000100 */
[----:B------:R-:W-:Y:S02]  /*52a0*/  @P2 LOP3.LUT R59, R61, 0x80000000, R64, 0xb8, !PT ;  /* 0x800000003d3b2812 */ /* 0x000fe400078eb840 */
[----:B------:R-:W-:-:S03]  /*52b0*/  FSETP.GE.AND P2, PT, |R65|, 1.0029599666595458984, PT ;  /* 0x3f8060fe4100780b */ /* 0x000fc60003f46200 */
[----:B------:R-:W-:Y:S01]  /*52c0*/  FADD R59, R59, 1 ;  /* 0x3f8000003b3b7421 */ /* 0x000fe20000000000 */
[----:B------:R-:W-:Y:S02]  /*52d0*/  FSEL R60, |R65|, R60, P2 ;  /* 0x0000003c413c7208 */ /* 0x000fe40001000200 */
[----:B------:R-:W-:Y:S01]  /*52e0*/  FSEL R61, R0, 8.4834944573231041431e-05, P2 ;  /* 0x38b1e96a003d7808 */ /* 0x000fe20001000000 */
[----:B------:R-:W-:Y:S01]  /*52f0*/  FMUL R59, R59, R26 ;  /* 0x0000001a3b3b7220 */ /* 0x000fe20000400000 */
[----:B------:R-:W-:Y:S02]  /*5300*/  FSEL R63, -R3, -0.00082130916416645050049, P2 ;  /* 0xba574d20033f7808 */ /* 0x000fe40001000100 */
[----:B------:R-:W-:Y:S02]  /*5310*/  FSEL R62, R12, 0.0052134888246655464172, P2 ;  /* 0x3baad5ea0c3e7808 */ /* 0x000fe40001000000 */
        /* <DEDUP_REMOVED lines=11> */
[----:B------:R-:W-:-:S03]  /*53d0*/  HADD2.F32 R62, -RZ, R10.H0_H0 ;  /* 0x2000000aff3e7230 */ /* 0x000fc60000004100 */
[----:B------:R-:W-:Y:S02]  /*53e0*/  FFMA R60, R60, R63, R63 ;  /* 0x0000003f3c3c7223 */ /* 0x000fe4000000003f */
[----:B------:R-:W-:Y:S02]  /*53f0*/  FFMA R28, R91, R62, R28 ;  /* 0x0000003e5b1c7223 */ /* 0x000fe4000000001c */
[----:B------:R-:W1:Y:S02]  /*5400*/  @P2 MUFU.EX2 R61, R60 ;  /* 0x0000003c003d2308 */ /* 0x000e640000000800 */
        /* <DEDUP_REMOVED lines=13> */
[----:B------:R-:W-:-:S04]  /*54e0*/  FFMA R61, R62, R61, R63 ;  /* 0x0000003d3e3d7223 */ /* 0x000fc8000000003f */
[----:B------:R-:W-:Y:S01]  /*54f0*/  FFMA R61, R62, R61, R64 ;  /* 0x0000003d3e3d7223 */ /* 0x000fe20000000040 */
[----:B------:R-:W-:-:S03]  /*5500*/  FSEL R64, R14, 0.11284004896879196167, P2 ;  /* 0x3de718af0e407808 */ /* 0x000fc60001000000 */
[----:B------:R-:W-:Y:S01]  /*5510*/  FFMA R61, R62, R61, R66 ;  /* 0x0000003d3e3d7223 */ /* 0x000fe20000000042 */
[----:B------:R-:W-:-:S03]  /*5520*/  FSEL R66, R15, -0.37612664699554443359, P2 ;  /* 0xbec093ac0f427808 */ /* 0x000fc60001000000 */
[----:B------:R-:W-:Y:S01]  /*5530*/  FFMA R61, R62, R61, R64 ;  /* 0x0000003d3e3d7223 */ /* 0x000fe20000000040 */
[----:B------:R-:W-:-:S03]  /*5540*/  FSEL R64, R20, 0.12837915122509002686, P2 ;  /* 0x3e0375d314407808 */ /* 0x000fc60001000000 */
[----:B------:R-:W-:Y:S01]  /*5550*/  FFMA R61, R62, R61, R66 ;  /* 0x0000003d3e3d7223 */ /* 0x000fe20000000042 */
[----:B------:R-:W-:-:S03]  /*5560*/  FSEL R66, -|R67|, R67, P2 ;  /* 0x0000004343427208 */ /* 0x000fc60001000300 */
[----:B------:R-:W-:Y:S01]  /*5570*/  FFMA R61, R62, R61, R64 ;  /* 0x0000003d3e3d7223 */ /* 0x000fe20000000040 */
[----:B------:R-:W-:Y:S02]  /*5580*/  HADD2.F32 R64, -RZ, R10.H1_H1 ;  /* 0x3000000aff407230 */ /* 0x000fe40000004100 */
[----:B------:R-:W-:Y:S01]  /*5590*/  FMUL R62, R92, R29 ;  /* 0x0000001d5c3e7220 */ /* 0x000fe20000400000 */
[----:B------:R-:W-:-:S03]  /*55a0*/  FFMA R61, R61, R66, R66 ;  /* 0x000000423d3d7223 */ /* 0x000fc60000000042 */
[----:B------:R-:W-:Y:S01]  /*55b0*/  FFMA R29, R91, R64, R62 ;  /* 0x000000405b1d7223 */ /* 0x000fe2000000003e */
[----:B------:R-:W1:Y:S03]  /*55c0*/  @P2 MUFU.EX2 R63, R61 ;  /* 0x0000003d003f2308 */ /* 0x000e660000000800 */
        /* <DEDUP_REMOVED lines=10> */
[----:B------:R-:W-:Y:S01]  /*5670*/  FSEL R65, -R3, -0.00082130916416645050049, P2 ;  /* 0xba574d2003417808 */ /* 0x000fe20001000100 */
[----:B------:R-:W-:Y:S01]  /*5680*/  FMUL R28, R101, 0.5 ;  /* 0x3f000000651c7820 */ /* 0x000fe20000400000 */
        /* <DEDUP_REMOVED lines=17> */
[----:B------:R-:W-:Y:S01]  /*57a0*/  FMUL R30, R30, 0.5 ;  /* 0x3f0000001e1e7820 */ /* 0x000fe20000400000 */
[----:B-1----:R-:W-:-:S05]  /*57b0*/  @P2 FADD R63, -R63, 1 ;  /* 0x3f8000003f3f2421 */ /* 0x002fca0000000100 */
[----:B------:R-:W-:Y:S01]  /*57c0*/  @P2 LOP3.LUT R62, R63, 0x80000000, R68, 0xb8, !PT ;  /* 0x800000003f3e2812 */ /* 0x000fe200078eb844 */
[C---:B------:R-:W-:Y:S01]  /*57d0*/  FMUL R63, R70.reuse, R70 ;  /* 0x00000046463f7220 */ /* 0x040fe20000400000 */
        /* <DEDUP_REMOVED lines=174> */
[----:B------:R-:W-:-:S02]  /*62c0*/  FSEL R96, -|R98|, R98, P2 ;  /* 0x0000006262607208 */ /* 0x000fc40001000300 */
[----:B------:R-:W-:Y:S01]  /*62d0*/  F2FP.F16.F32.PACK_AB R29, R68, R29 ;  /* 0x0000001d441d723e */ /* 0x000fe200000000ff */
        /* <DEDUP_REMOVED lines=35> */
[----:B------:R-:W-:-:S04]  /*6510*/  FFMA R71, R70, R71, R96 ;  /* 0x0000004746477223 */ /* 0x000fc80000000060 */
[----:B------:R-:W-:-:S04]  /*6520*/  FFMA R98, R71, R98, R98 ;  /* 0x0000006247627223 */ /* 0x000fc80000000062 */
[----:B------:R-:W1:Y:S02]  /*6530*/  @P2 MUFU.EX2 R70, R98 ;  /* 0x0000006200462308 */ /* 0x000e640000000800 */
        /* <DEDUP_REMOVED lines=22> */
[----:B------:R-:W-:-:S03]  /*66a0*/  FFMA R102, R91, R102, R38 ;  /* 0x000000665b667223 */ /* 0x000fc60000000026 */
[----:B------:R-:W1:Y:S01]  /*66b0*/  @P2 MUFU.EX2 R70, R97 ;  /* 0x0000006100462308 */ /* 0x000e620000000800 */
        /* <DEDUP_REMOVED lines=14> */
[----:B------:R-:W-:-:S02]  /*67a0*/  F2FP.F16.F32.PACK_AB R28, R33, R32 ;  /* 0x00000020211c723e */ /* 0x000fc400000000ff */
[----:B------:R-:W-:Y:S01]  /*67b0*/  IADD3 R32, R57, 0x2200, R56 ;  /* 0x0000220039207810 */ /* 0x000fe20007ffe038 */
        /* <DEDUP_REMOVED lines=17> */
[----:B------:R-:W-:Y:S01]  /*68d0*/  @P2 LOP3.LUT R96, R39, 0x80000000, R99, 0xb8, !PT ;  /* 0x8000000027602812 */ /* 0x000fe200078eb863 */
[----:B------:R-:W-:Y:S01]  /*68e0*/  HADD2.F32 R99, -RZ, R8.H0_H0 ;  /* 0x20000008ff637230 */ /* 0x000fe20000004100 */
[----:B------:R-:W-:-:S03]  /*68f0*/  FSETP.GE.AND P2, PT, |R104|, 1.0029599666595458984, PT ;  /* 0x3f8060fe6800780b */ /* 0x000fc60003f46200 */
[----:B------:R-:W-:Y:S01]  /*6900*/  FADD R96, R96, 1 ;  /* 0x3f80000060607421 */ /* 0x000fe20000000000 */
[----:B------:R-:W-:Y:S01]  /*6910*/  FSEL R25, |R104|, R25, P2 ;  /* 0x0000001968197208 */ /* 0x000fe20001000200 */
[----:B------:R-:W-:Y:S01]  /*6920*/  FFMA R99, R91, R99, R24 ;  /* 0x000000635b637223 */ /* 0x000fe20000000018 */
[----:B------:R-:W-:Y:S01]  /*6930*/  FSEL R38, R0, 8.4834944573231041431e-05, P2 ;  /* 0x38b1e96a00267808 */ /* 0x000fe20001000000 */
[----:B------:R-:W-:Y:S01]  /*6940*/  FMUL R96, R96, R27 ;  /* 0x0000001b60607220 */ /* 0x000fe20000400000 */
[----:B------:R-:W-:Y:S01]  /*6950*/  FSEL R70, -R3, -0.00082130916416645050049, P2 ;  /* 0xba574d2003467808 */ /* 0x000fe20001000100 */
[----:B------:R-:W-:Y:S01]  /*6960*/  FMUL R103, R99, 0.70710676908493041992 ;  /* 0x3f3504f363677820 */ /* 0x000fe20000400000 */
[----:B------:R-:W-:Y:S02]  /*6970*/  FSEL R39, R12, 0.0052134888246655464172, P2 ;  /* 0x3baad5ea0c277808 */ /* 0x000fe40001000000 */
[----:B------:R-:W-:Y:S01]  /*6980*/  FSEL R71, -R13, -0.026868773624300956726, P2 ;  /* 0xbcdc1be70d477808 */ /* 0x000fe20001000100 */
[----:B------:R-:W-:Y:S01]  /*6990*/  FFMA R38, R25, R38, R70 ;  /* 0x0000002619267223 */ /* 0x000fe20000000046 */
[----:B------:R-:W-:Y:S01]  /*69a0*/  FMUL R24, R103, R103 ;  /* 0x0000006767187220 */ /* 0x000fe20000400000 */
[----:B------:R-:W-:-:S02]  /*69b0*/  F2FP.F16.F32.PACK_AB R27, R31, R30 ;  /* 0x0000001e1f1b723e */ /* 0x000fc400000000ff */
[----:B------:R-:W-:Y:S01]  /*69c0*/  FFMA R38, R25, R38, R39 ;  /* 0x0000002619267223 */ /* 0x000fe20000000027 */
[----:B------:R-:W-:Y:S02]  /*69d0*/  FSEL R39, R14, 0.11284004896879196167, P2 ;  /* 0x3de718af0e277808 */ /* 0x000fe40001000000 */
[----:B------:R-:W-:Y:S01]  /*69e0*/  F2FP.F16.F32.PACK_AB R30, R37, R36 ;  /* 0x00000024251e723e */ /* 0x000fe200000000ff */
[----:B------:R-:W-:Y:S01]  /*69f0*/  FFMA R38, R25, R38, R71 ;  /* 0x0000002619267223 */ /* 0x000fe20000000047 */
[----:B------:R-:W-:Y:S02]  /*6a00*/  FSEL R71, R15, -0.37612664699554443359, P2 ;  /* 0xbec093ac0f477808 */ /* 0x000fe40001000000 */
[----:B------:R-:W-:Y:S01]  /*6a10*/  F2FP.F16.F32.PACK_AB R31, R96, R97 ;  /* 0x00000061601f723e */ /* 0x000fe200000000ff */
        /* <DEDUP_REMOVED lines=18> */
[----:B------:R-:W-:-:S03]  /*6b40*/  F2FP.F16.F32.PACK_AB R26, R62, R61 ;  /* 0x0000003d3e1a723e */ /* 0x000fc600000000ff */
        /* <DEDUP_REMOVED lines=12> */
[----:B------:R-:W-:Y:S01]  /*6c10*/  @P2 LOP3.LUT R25, R24, 0x80000000, R103, 0xb8, !PT ;  /* 0x8000000018192812 */ /* 0x000fe200078eb867 */
[----:B------:R-:W-:-:S04]  /*6c20*/  FMUL R24, R99, 0.5 ;  /* 0x3f00000063187820 */ /* 0x000fc80000400000 */
[----:B------:R-:W-:-:S04]  /*6c30*/  FADD R25, R25, 1 ;  /* 0x3f80000019197421 */ /* 0x000fc80000000000 */
[----:B------:R-:W-:Y:S01]  /*6c40*/  FMUL R24, R25, R24 ;  /* 0x0000001819187220 */ /* 0x000fe20000400000 */
[----:B------:R-:W-:-:S04]  /*6c50*/  F2FP.F16.F32.PACK_AB R25, R60, R59 ;  /* 0x0000003b3c19723e */ /* 0x000fc800000000ff */
[----:B------:R-:W-:-:S05]  /*6c60*/  F2FP.F16.F32.PACK_AB R24, R71, R24 ;  /* 0x000000184718723e */ /* 0x000fca00000000ff */
[----:B------:R1:W-:Y:S04]  /*6c70*/  STSM.16.M88.4 [R56+0x2200], R24 ;  /* 0x0022001838007844 */ /* 0x0003e80000000200 */
[----:B------:R1:W-:Y:S01]  /*6c80*/  STSM.16.M88.4 [R32], R28 ;  /* 0x0000001c20007844 */ /* 0x0003e20000000200 */
[----:B------:R-:W-:Y:S01]  /*6c90*/  @!PT LDS RZ, [RZ] ;  /* 0x00000000fffff984 */ /* 0x000fe20000000800 */
[----:B------:R-:W-:Y:S01]  /*6ca0*/  @!PT LDS RZ, [RZ] ;  /* 0x00000000fffff984 */ /* 0x000fe20000000800 */
[----:B------:R-:W-:Y:S01]  /*6cb0*/  @!PT LDS RZ, [RZ] ;  /* 0x00000000fffff984 */ /* 0x000fe20000000800 */
[----:B------:R-:W-:Y:S01]  /*6cc0*/  @!PT LDS RZ, [RZ] ;  /* 0x00000000fffff984 */ /* 0x000fe20000000800 */
[----:B------:R2:W-:Y:S06]  /*6cd0*/  MEMBAR.ALL.CTA ;  /* 0x0000000000007992 */ /* 0x0005ec0000008000 */
[----:B--2---:R-:W2:Y:S02]  /*6ce0*/  FENCE.VIEW.ASYNC.S ;  /* 0x00000000000073c6 */ /* 0x004ea40000000000 */
[----:B--2---:R-:W-:Y:S06]  /*6cf0*/  BAR.SYNC.DEFER_BLOCKING 0x1, 0x100 ;  /* 0x0044000000007b1d */ /* 0x004fec0000010000 */
[----:B------:R-:W-:Y:S05]  /*6d00*/  @P5 BRA `(.L_x_67) ;  /* 0x0000000000245947 */ /* 0x000fea0003800000 */
[----:B------:R-:W-:Y:S02]  /*6d10*/  UIADD3 UR8, UP0, UR42, 0x4f0, URZ ;  /* 0x000004f02a087890 */ /* 0x000fe4000ff1e03f */
[----:B------:R-:W-:Y:S02]  /*6d20*/  UIADD3 UR6, UR46, 0x80, URZ ;  /* 0x000000802e067890 */ /* 0x000fe4000fffe03f */
[----:B------:R-:W-:Y:S02]  /*6d30*/  UIADD3 UR4, UR51, 0x2200, URZ ;  /* 0x0000220033047890 */ /* 0x000fe4000fffe03f */
[----:B------:R-:W-:Y:S01]  /*6d40*/  UIADD3.X UR9, URZ, UR43, URZ, UP0, !UPT ;  /* 0x0000002b3f097290 */ /* 0x000fe200087fe43f */
[----:B------:R-:W-:Y:S01]  /*6d50*/  UMOV UR5, UR45 ;  /* 0x0000002d00057c82 */ /* 0x000fe20008000000 */
[----:B------:R-:W-:-:S07]  /*6d60*/  UMOV UR7, UR47 ;  /* 0x0000002f00077c82 */ /* 0x000fce0008000000 */
[----:B------:R2:W-:Y:S01]  /*6d70*/  UTMASTG.3D [UR4], [UR8] ;  /* 0x00000004080073b5 */ /* 0x0005e20008010000 */
[----:B------:R0:W-:Y:S01]  /*6d80*/  UTMACMDFLUSH ;  /* 0x00000000000079b7 */ /* 0x0001e20000000000 */
[----:B--2---:R-:W-:-:S04]  /*6d90*/  DEPBAR.LE SB0, 0x1 ;  /* 0x000080400000791a */ /* 0x004fc80000000000 */
.L_x_67:
[----:B------:R-:W-:Y:S05]  /*6da0*/  BSYNC B0 ;  /* 0x0000000000007941 */ /* 0x000fea0003800000 */
.L_x_66:
[----:B------:R-:W-:Y:S06]  /*6db0*/  BAR.SYNC.DEFER_BLOCKING 0x1, 0x100 ;  /* 0x0044000000007b1d */ /* 0x000fec0000010000 */
[----:B------:R-:W-:Y:S04]  /*6dc0*/  BSSY B0, `(.L_x_68) ;  /* 0x0000009000007945 */ /* 0x000fe80003800000 */
[----:B------:R-:W-:Y:S05]  /*6dd0*/  @P0 BRA `(.L_x_69) ;  /* 0x00000000001c0947 */ /* 0x000fea0003800000 */
[----:B------:R-:W-:-:S13]  /*6de0*/  ISETP.NE.AND P2, PT, R110, 0x3, PT ;  /* 0x000000036e00780c */ /* 0x000fda0003f45270 */
[----:B------:R-:W-:Y:S05]  /*6df0*/  @!P2 BRA `(.L_x_70) ;  /* 0x000000000004a947 */ /* 0x000fea0003800000 */
[----:B------:R-:W-:Y:S01]  /*6e00*/  BPT.TRAP 0x1 ;  /* 0x000000040000795c */ /* 0x000fe20000300000 */
.L_x_70:
[----:B------:R-:W-:-:S04]  /*6e10*/  ULEA UR4, UR48, UR51, 0x3 ;  /* 0x0000003330047291 */ /* 0x000fc8000f8e183f */
[----:B------:R-:W-:-:S04]  /*6e20*/  UIADD3 UR4, UR4, 0x60, URZ ;  /* 0x0000006004047890 */ /* 0x000fc8000fffe03f */
[----:B------:R-:W-:-:S09]  /*6e30*/  UPRMT UR4, UR52, 0x654, UR4 ;  /* 0x0000065434047896 */ /* 0x000fd20008000004 */
[----:B------:R-:W-:Y:S03]  /*6e40*/  SYNCS.ARRIVE.TRANS64.RED.A1T0 RZ, [UR4], RZ ;  /* 0x000000ffffff79a7 */ /* 0x000fe60008100404 */
.L_x_69:
[----:B------:R-:W-:Y:S05]  /*6e50*/  BSYNC B0 ;  /* 0x0000000000007941 */ /* 0x000fea0003800000 */
.L_x_68:
[----:B------:R-:W-:Y:S01]  /*6e60*/  UIADD3 UR48, UR48, 0x1, URZ ;  /* 0x0000000130307890 */ /* 0x000fe2000fffe03f */
[----:B------:R-:W-:Y:S01]  /*6e70*/  BSSY B0, `(.L_x_71) ;  /* 0x000001c000007945 */ /* 0x000fe20003800000 */
[----:B-1----:R-:W-:Y:S02]  /*6e80*/  MOV R24, R93 ;  /* 0x0000005d00187202 */ /* 0x002fe40000000f00 */
[----:B------:R-:W-:-:S04]  /*6e90*/  UISETP.NE.AND UP0, UPT, UR48, 0x4, UPT ;  /* 0x000000043000788c */ /* 0x000fc8000bf05270 */
[----:B------:R-:W-:Y:S01]  /*6ea0*/  USEL UR48, UR48, URZ, UP0 ;  /* 0x0000003f30307287 */ /* 0x000fe20008000000 */
[----:B------:R-:W-:Y:S11]  /*6eb0*/  @P0 BRA `(.L_x_72) ;  /* 0x00000000005c0947 */ /* 0x000ff60003800000 */
[----:B------:R-:W-:-:S13]  /*6ec0*/  ISETP.NE.AND P2, PT, R110, 0x3, PT ;  /* 0x000000036e00780c */ /* 0x000fda0003f45270 */
[----:B------:R-:W-:Y:S05]  /*6ed0*/  @!P2 BRA `(.L_x_73) ;  /* 0x000000000004a947 */ /* 0x000fea0003800000 */
[----:B------:R-:W-:Y:S01]  /*6ee0*/  BPT.TRAP 0x1 ;  /* 0x000000040000795c */ /* 0x000fe20000300000 */
.L_x_73:
[----:B------:R-:W-:Y:S01]  /*6ef0*/  PLOP3.LUT P2, PT, PT, PT, PT, 0x8, 0x0 ;  /* 0x000000000000781c */ /* 0x000fe20003f4e170 */
[C---:B------:R-:W-:Y:S01]  /*6f00*/  @!P4 IMAD R28, R21.reuse, 0x2000, R58 ;  /* 0x00002000151cc824 */ /* 0x040fe200078e023a */
[----:B------:R-:W-:Y:S01]  /*6f10*/  @!P4 PLOP3.LUT P2, PT, P3, PT, PT, 0x80, 0x0 ;  /* 0x000000000000c81c */ /* 0x000fe20001f4f070 */
[----:B------:R-:W-:Y:S01]  /*6f20*/  BSSY B1, `(.L_x_74) ;  /* 0x0000008000017945 */ /* 0x000fe20003800000 */
[----:B------:R-:W-:Y:S01]  /*6f30*/  LEA R26, R21, UR51, 0x3 ;  /* 0x00000033151a7c11 */ /* 0x000fe2000f8e18ff */
[----:B------:R-:W-:Y:S01]  /*6f40*/  @!P4 VIADD R24, R28, 0x20 ;  /* 0x000000201c18c836 */ /* 0x000fe20000000000 */
[----:B------:R-:W-:-:S09]  /*6f50*/  SHF.L.U32 R27, R93, 0x1f, RZ ;  /* 0x0000001f5d1b7819 */ /* 0x000fd200000006ff */
[----:B------:R-:W-:Y:S01]  /*6f60*/  @P2 IADD3 R24, R28, -0x20, RZ ;  /* 0xffffffe01c182810 */ /* 0x000fe20007ffe0ff */
[----:B------:R-:W1:Y:S04]  /*6f70*/  SYNCS.PHASECHK.TRANS64.TRYWAIT P2, [R26+URZ+0x40], R27 ;  /* 0x0000401b1a0075a7 */ /* 0x000e68000804017f */
[----:B------:R-:W-:Y:S01]  /*6f80*/  @!P4 IMAD.MOV.U32 R25, RZ, RZ, R24 ;  /* 0x000000ffff19c224 */ /* 0x000fe200078e0018 */
[----:B-1----:R-:W-:Y:S06]  /*6f90*/  @!P2 BRA `(.L_x_75) ;  /* 0x000000700068a947 */ /* 0x002fec0003800000 */
.L_x_169:
[----:B------:R-:W-:Y:S05]  /*6fa0*/  BSYNC B1 ;  /* 0x0000000000017941 */ /* 0x000fea0003800000 */
.L_x_74:
[----:B------:R-:W-:Y:S05]  /*6fb0*/  @!P4 WARPSYNC.ALL ;  /* 0x000000000000c948 */ /* 0x000fea0003800000 */
[----:B------:R2:W3:Y:S01]  /*6fc0*/  @!P4 LDSM.16.M88.4 R8, [R28] ;  /* 0x000000001c08c83b */ /* 0x0004e20000000200 */
[----:B------:R-:W-:-:S03]  /*6fd0*/  VIADD R21, R21, 0x1 ;  /* 0x0000000115157836 */ /* 0x000fc60000000000 */
[----:B------:R2:W4:Y:S02]  /*6fe0*/  @!P4 LDSM.16.M88.4 R4, [R25] ;  /* 0x000000001904c83b */ /* 0x0005240000000200 */
[----:B------:R-:W-:-:S04]  /*6ff0*/  ISETP.NE.AND P2, PT, R21, 0x4, PT ;  /* 0x000000041500780c */ /* 0x000fc80003f45270 */
[----:B------:R-:W-:Y:S02]  /*7000*/  SEL R24, RZ, 0x1, P2 ;  /* 0x00000001ff187807 */ /* 0x000fe40001000000 */
[----:B------:R-:W-:Y:S02]  /*7010*/  SEL R21, R21, RZ, P2 ;  /* 0x000000ff15157207 */ /* 0x000fe40001000000 */
[----:B--2---:R-:W-:-:S07]  /*7020*/  LOP3.LUT R24, R93, R24, RZ, 0x3c, !PT ;  /* 0x000000185d187212 */ /* 0x004fce00078e3cff */
.L_x_72:
[----:B------:R-:W-:Y:S05]  /*7030*/  BSYNC B0 ;  /* 0x0000000000007941 */ /* 0x000fea0003800000 */
.L_x_71:
[----:B---3--:R-:W-:Y:S02]  /*7040*/  HADD2.F32 R25, -RZ, R9.H0_H0 ;  /* 0x20000009ff197230 */ /* 0x008fe40000004100 */
[C---:B------:R-:W-:Y:S01]  /*7050*/  FMUL R74, R92.reuse, R74 ;  /* 0x0000004a5c4a7220 */ /* 0x040fe20000400000 */
[C---:B------:R-:W-:Y:S01]  /*7060*/  FMUL R76, R92.reuse, R76 ;  /* 0x0000004c5c4c7220 */ /* 0x040fe20000400000 */
[C---:B------:R-:W-:Y:S01]  /*7070*/  FMUL R78, R92.reuse, R78 ;  /* 0x0000004e5c4e7220 */ /* 0x040fe20000400000 */
[C---:B------:R-:W-:Y:S01]  /*7080*/  FMUL R80, R92.reuse, R80 ;  /* 0x000000505c507220 */ /* 0x040fe20000400000 */
[----:B------:R-:W-:Y:S01]  /*7090*/  FFMA R25, R91, R25, R74 ;  /* 0x000000195b197223 */ /* 0x000fe2000000004a */
[C---:B------:R-:W-:Y:S01]  /*70a0*/  FMUL R86, R92.reuse, R86 ;  /* 0x000000565c567220 */ /* 0x040fe20000400000 */
[----:B------:R-:W-:Y:S01]  /*70b0*/  FMUL R72, R92, R72 ;  /* 0x000000485c487220 */ /* 0x000fe20000400000 */
[----:B------:R-:W-:Y:S05]  /*70c0*/  WARPSYNC.ALL ;  /* 0x0000000000007948 */ /* 0x000fea0003800000 */
[C---:B------:R-:W-:Y:S01]  /*70d0*/  FMUL R31, R25.reuse, 0.70710676908493041992 ;  /* 0x3f3504f3191f7820 */ /* 0x040fe20000400000 */
[----:B------:R-:W-:Y:S01]  /*70e0*/  FMUL R25, R25, 0.5 ;  /* 0x3f00000019197820 */ /* 0x000fe20000400000 */
[----:B------:R-:W-:Y:S02]  /*70f0*/  BSSY B0, `(.L_x_76) ;  /* 0x00001d3000007945 */ /* 0x000fe40003800000 */
[C---:B-1----:R-:W-:Y:S01]  /*7100*/  FMUL R26, R31.reuse, R31 ;  /* 0x0000001f1f1a7220 */ /* 0x042fe20000400000 */
[----:B------:R-:W-:-:S04]  /*7110*/  FSETP.GE.AND P2, PT, |R31|, 1.0029599666595458984, PT ;  /* 0x3f8060fe1f00780b */ /* 0x000fc80003f46200 */
[----:B------:R-:W-:Y:S02]  /*7120*/  FSEL R26, |R31|, R26, P2 ;  /* 0x0000001a1f1a7208 */ /* 0x000fe40001000200 */
[----:B------:R-:W-:Y:S02]  /*7130*/  FSEL R27, R0, 8.4834944573231041431e-05, P2 ;  /* 0x38b1e96a001b7808 */ /* 0x000fe40001000000 */
        /* <DEDUP_REMOVED lines=58> */
[----:B------:R-:W-:Y:S01]  /*74e0*/  FMUL R32, R92, R77 ;  /* 0x0000004d5c207220 */ /* 0x000fe20000400000 */
[----:B----4-:R-:W-:-:S02]  /*74f0*/  HADD2.F32 R77, -RZ, R6.H1_H1 ;  /* 0x30000006ff4d7230 */ /* 0x010fc40000004100 */
        /* <DEDUP_REMOVED lines=9> */
[----:B------:R-:W-:-:S03]  /*7590*/  HADD2.F32 R31, -RZ, R10.H1_H1 ;  /* 0x3000000aff1f7230 */ /* 0x000fc60000004100 */
        /* <DEDUP_REMOVED lines=27> */
[----:B------:R-:W-:Y:S01]  /*7750*/  FFMA R33, R91, R33, R78 ;  /* 0x000000215b217223 */ /* 0x000fe2000000004e */
[----:B------:R-:W-:Y:S01]  /*7760*/  HADD2.F32 R78, -RZ, R7.H1_H1 ;  /* 0x30000007ff4e7230 */ /* 0x000fe20000004100 */
        /* <DEDUP_REMOVED lines=84> */
[----:B------:R-:W-:Y:S01]  /*7cb0*/  FMUL R64, R39, 0.70710676908493041992 ;  /* 0x3f3504f327407820 */ /* 0x000fe20000400000 */
        /* <DEDUP_REMOVED lines=23> */
[----:B------:R-:W-:-:S03]  /*7e30*/  HADD2.F32 R62, -RZ, R5.H0_H0 ;  /* 0x20000005ff3e7230 */ /* 0x000fc60000004100 */
[----:B------:R-:W1:Y:S02]  /*7e40*/  @P2 MUFU.EX2 R61, R59 ;  /* 0x0000003b003d2308 */ /* 0x000e640000000800 */
[----:B------:R-:W-:-:S04]  /*7e50*/  FFMA R60, R91, R62, R60 ;  /* 0x0000003e5b3c7223 */ /* 0x000fc8000000003c */
        /* <DEDUP_REMOVED lines=82> */
[----:B------:R-:W-:-:S04]  /*8380*/  FMUL R71, R77, 0.70710676908493041992 ;  /* 0x3f3504f34d477820 */ /* 0x000fc80000400000 */
        /* <DEDUP_REMOVED lines=21> */
[----:B------:R-:W-:Y:S01]  /*84e0*/  FFMA R74, R67, R70, R70 ;  /* 0x00000046434a7223 */ /* 0x000fe20000000046 */
[----:B------:R-:W-:-:S03]  /*84f0*/  HADD2.F32 R67, -RZ, R7.H0_H0 ;  /* 0x20000007ff437230 */ /* 0x000fc60000004100 */
[----:B------:R-:W1:Y:S02]  /*8500*/  @P2 MUFU.EX2 R66, R74 ;  /* 0x0000004a00422308 */ /* 0x000e640000000800 */
[----:B------:R-:W-:-:S04]  /*8510*/  FFMA R86, R91, R67, R86 ;  /* 0x000000435b567223 */ /* 0x000fc80000000056 */
[----:B------:R-:W-:Y:S01]  /*8520*/  FMUL R76, R86, 0.70710676908493041992 ;  /* 0x3f3504f3564c7820 */ /* 0x000fe20000400000 */
        /* <DEDUP_REMOVED lines=98> */
[----:B------:R-:W-:Y:S01]  /*8b50*/  FMUL R68, R30, R29 ;  /* 0x0000001d1e447220 */ /* 0x000fe20000400000 */
[----:B------:R-:W-:Y:S02]  /*8b60*/  FMUL R30, R86, 0.5 ;  /* 0x3f000000561e7820 */ /* 0x000fe40000400000 */
[----:B------:R-:W-:Y:S02]  /*8b70*/  FFMA R67, R67, R70, R70 ;  /* 0x0000004643437223 */ /* 0x000fe40000000046 */
[----:B------:R-:W-:Y:S01]  /*8b80*/  FMUL R38, R75, R30 ;  /* 0x0000001e4b267220 */ /* 0x000fe20000400000 */
[----:B------:R-:W-:Y:S01]  /*8b90*/  F2FP.F16.F32.PACK_AB R30, R31, R68 ;  /* 0x000000441f1e723e */ /* 0x000fe200000000ff */
[----:B------:R-:W1:Y:S01]  /*8ba0*/  @P2 MUFU.EX2 R66, R67 ;  /* 0x0000004300422308 */ /* 0x000e620000000800 */
[----:B------:R-:W-:Y:S02]  /*8bb0*/  F2FP.F16.F32.PACK_AB R31, R36, R33 ;  /* 0x00000021241f723e */ /* 0x000fe400000000ff */
[----:B------:R-:W-:Y:S01]  /*8bc0*/  F2FP.F16.F32.PACK_AB R33, R63, R60 ;  /* 0x0000003c3f21723e */ /* 0x000fe200000000ff */
[----:B-1----:R-:W-:-:S05]  /*8bd0*/  @P2 FADD R66, -R66, 1 ;  /* 0x3f80000042422421 */ /* 0x002fca0000000100 */
[----:B------:R-:W-:Y:S01]  /*8be0*/  @P2 LOP3.LUT R67, R66, 0x80000000, R79, 0xb8, !PT ;  /* 0x8000000042432812 */ /* 0x000fe200078eb84f */
[----:B------:R-:W-:Y:S01]  /*8bf0*/  FMUL R66, R26, R25 ;  /* 0x000000191a427220 */ /* 0x000fe20000400000 */
[----:B------:R-:W-:Y:S01]  /*8c00*/  FMUL R26, R39, 0.5 ;  /* 0x3f000000271a7820 */ /* 0x000fe20000400000 */
[----:B------:R-:W-:Y:S02]  /*8c10*/  FMUL R25, R77, 0.5 ;  /* 0x3f0000004d197820 */ /* 0x000fe40000400000 */
[----:B------:R-:W-:Y:S01]  /*8c20*/  FADD R67, R67, 1 ;  /* 0x3f80000043437421 */ /* 0x000fe20000000000 */
[----:B------:R-:W-:Y:S01]  /*8c30*/  FMUL R59, R59, R26 ;  /* 0x0000001a3b3b7220 */ /* 0x000fe20000400000 */
[----:B------:R-:W-:Y:S01]  /*8c40*/  FMUL R35, R74, R25 ;  /* 0x000000194a237220 */ /* 0x000fe20000400000 */
[----:B------:R-:W-:Y:S01]  /*8c50*/  FMUL R25, R78, 0.5 ;  /* 0x3f0000004e197820 */ /* 0x000fe20000400000 */
[----:B------:R-:W-:Y:S01]  /*8c60*/  FMUL R26, R72, 0.5 ;  /* 0x3f000000481a7820 */ /* 0x000fe20000400000 */
[----:B------:R-:W-:-:S02]  /*8c70*/  F2FP.F16.F32.PACK_AB R29, R27, R66 ;  /* 0x000000421b1d723e */ /* 0x000fc400000000ff */
[----:B------:R-:W-:Y:S01]  /*8c80*/  FMUL R25, R76, R25 ;  /* 0x000000194c197220 */ /* 0x000fe20000400000 */
[----:B------:R-:W-:Y:S01]  /*8c90*/  FMUL R26, R67, R26 ;  /* 0x0000001a431a7220 */ /* 0x000fe20000400000 */
[----:B------:R-:W-:Y:S02]  /*8ca0*/  F2FP.F16.F32.PACK_AB R34, R35, R34 ;  /* 0x000000222322723e */ /* 0x000fe400000000ff */
[----:B------:R-:W-:Y:S02]  /*8cb0*/  F2FP.F16.F32.PACK_AB R32, R59, R32 ;  /* 0x000000203b20723e */ /* 0x000fe400000000ff */
[----:B------:R-:W-:Y:S02]  /*8cc0*/  F2FP.F16.F32.PACK_AB R35, R25, R38 ;  /* 0x000000261923723e */ /* 0x000fe400000000ff */
[----:B------:R-:W-:Y:S02]  /*8cd0*/  F2FP.F16.F32.PACK_AB R28, R71, R26 ;  /* 0x0000001a471c723e */ /* 0x000fe400000000ff */
[----:B------:R-:W-:-:S03]  /*8ce0*/  IADD3 R25, R57, 0x4200, R56 ;  /* 0x0000420039197810 */ /* 0x000fc60007ffe038 */
        /* <DEDUP_REMOVED lines=19> */
.L_x_77:
[----:B------:R-:W-:Y:S05]  /*8e20*/  BSYNC B0 ;  /* 0x0000000000007941 */ /* 0x000fea0003800000 */
.L_x_76:
[----:B------:R-:W-:Y:S06]  /*8e30*/  BAR.SYNC.DEFER_BLOCKING 0x1, 0x100 ;  /* 0x0044000000007b1d */ /* 0x000fec0000010000 */
[----:B------:R-:W-:Y:S04]  /*8e40*/  BSSY B0, `(.L_x_78) ;  /* 0x0000009000007945 */ /* 0x000fe80003800000 */
[----:B------:R-:W-:Y:S05]  /*8e50*/  @P0 BRA `(.L_x_79) ;  /* 0x00000000001c0947 */ /* 0x000fea0003800000 */
[----:B------:R-:W-:-:S13]  /*8e60*/  ISETP.NE.AND P2, PT, R110, 0x3, PT ;  /* 0x000000036e00780c */ /* 0x000fda0003f45270 */
[----:B------:R-:W-:Y:S05]  /*8e70*/  @!P2 BRA `(.L_x_80) ;  /* 0x000000000004a947 */ /* 0x000fea0003800000 */
[----:B------:R-:W-:Y:S01]  /*8e80*/  BPT.TRAP 0x1 ;  /* 0x000000040000795c */ /* 0x000fe20000300000 */
.L_x_80:
[----:B------:R-:W-:-:S04]  /*8e90*/  ULEA UR4, UR48, UR51, 0x3 ;  /* 0x0000003330047291 */ /* 0x000fc8000f8e183f */
[----:B------:R-:W-:-:S04]  /*8ea0*/  UIADD3 UR4, UR4, 0x60, URZ ;  /* 0x0000006004047890 */ /* 0x000fc8000fffe03f */
[----:B------:R-:W-:-:S09]  /*8eb0*/  UPRMT UR4, UR52, 0x654, UR4 ;  /* 0x0000065434047896 */ /* 0x000fd20008000004 */
[----:B------:R-:W-:Y:S03]  /*8ec0*/  SYNCS.ARRIVE.TRANS64.RED.A1T0 RZ, [UR4], RZ ;  /* 0x000000ffffff79a7 */ /* 0x000fe60008100404 */
.L_x_79:
[----:B------:R-:W-:Y:S05]  /*8ed0*/  BSYNC B0 ;  /* 0x0000000000007941 */ /* 0x000fea0003800000 */
.L_x_78:
[----:B------:R-:W-:Y:S01]  /*8ee0*/  UIADD3 UR4, UR48, 0x1, URZ ;  /* 0x0000000130047890 */ /* 0x000fe2000fffe03f */
[----:B------:R-:W-:Y:S03]  /*8ef0*/  BSSY B0, `(.L_x_81) ;  /* 0x0000015000007945 */ /* 0x000fe60003800000 */
[----:B------:R-:W-:-:S04]  /*8f00*/  UISETP.NE.AND UP0, UPT, UR4, 0x4, UPT ;  /* 0x000000040400788c */ /* 0x000fc8000bf05270 */
[----:B------:R-:W-:Y:S01]  /*8f10*/  USEL UR48, UR4, URZ, UP0 ;  /* 0x0000003f04307287 */ /* 0x000fe20008000000 */
[----:B------:R-:W-:Y:S11]  /*8f20*/  @P0 BRA `(.L_x_82) ;  /* 0x0000000000440947 */ /* 0x000ff60003800000 */
[----:B------:R-:W-:-:S13]  /*8f30*/  ISETP.NE.AND P2, PT, R110, 0x3, PT ;  /* 0x000000036e00780c */ /* 0x000fda0003f45270 */
[----:B------:R-:W-:Y:S05]  /*8f40*/  @!P2 BRA `(.L_x_83) ;  /* 0x000000000004a947 */ /* 0x000fea0003800000 */
[----:B------:R-:W-:Y:S01]  /*8f50*/  BPT.TRAP 0x1 ;  /* 0x000000040000795c */ /* 0x000fe20000300000 */
.L_x_83:
[----:B-1----:R-:W-:Y:S01]  /*8f60*/  SHF.L.U32 R25, R24, 0x1f, RZ ;  /* 0x0000001f18197819 */ /* 0x002fe200000006ff */
[----:B------:R-:W-:Y:S01]  /*8f70*/  BSSY B1, `(.L_x_84) ;  /* 0x0000009000017945 */ /* 0x000fe20003800000 */
[C---:B------:R-:W-:Y:S02]  /*8f80*/  LEA R26, R21.reuse, UR51, 0x3 ;  /* 0x00000033151a7c11 */ /* 0x040fe4000f8e18ff */
[----:B------:R-:W-:Y:S02]  /*8f90*/  PLOP3.LUT P2, PT, PT, PT, PT, 0x8, 0x0 ;  /* 0x000000000000781c */ /* 0x000fe40003f4e170 */
[----:B------:R-:W-:Y:S01]  /*8fa0*/  @!P4 PLOP3.LUT P2, PT, P3, PT, PT, 0x80, 0x0 ;  /* 0x000000000000c81c */ /* 0x000fe20001f4f070 */
[----:B------:R-:W1:Y:S01]  /*8fb0*/  SYNCS.PHASECHK.TRANS64.TRYWAIT P3, [R26+URZ+0x40], R25 ;  /* 0x000040191a0075a7 */ /* 0x000e62000806017f */
[----:B------:R-:W-:-:S05]  /*8fc0*/  @!P4 LEA R21, R21, R58, 0xd ;  /* 0x0000003a1515c211 */ /* 0x000fca00078e68ff */
[----:B------:R-:W-:-:S06]  /*8fd0*/  @!P4 VIADD R24, R21, 0x20 ;  /* 0x000000201518c836 */ /* 0x000fcc0000000000 */
[----:B------:R-:W-:Y:S01]  /*8fe0*/  @P2 VIADD R24, R21, 0xffffffe0 ;  /* 0xffffffe015182836 */ /* 0x000fe20000000000 */
[----:B-1----:R-:W-:Y:S06]  /*8ff0*/  @!P3 BRA `(.L_x_85) ;  /* 0x000000500064b947 */ /* 0x002fec0003800000 */
.L_x_170:
[----:B------:R-:W-:Y:S05]  /*9000*/  BSYNC B1 ;  /* 0x0000000000017941 */ /* 0x000fea0003800000 */
.L_x_84:
[----:B------:R-:W-:Y:S05]  /*9010*/  @!P4 WARPSYNC.ALL ;  /* 0x000000000000c948 */ /* 0x000fea0003800000 */
[----:B------:R2:W3:Y:S04]  /*9020*/  @!P4 LDSM.16.M88.4 R8, [R21] ;  /* 0x000000001508c83b */ /* 0x0004e80000000200 */
[----:B------:R2:W4:Y:S02]  /*9030*/  @!P4 LDSM.16.M88.4 R4, [R24] ;  /* 0x000000001804c83b */ /* 0x0005240000000200 */
.L_x_82:
[----:B------:R-:W-:Y:S05]  /*9040*/  BSYNC B0 ;  /* 0x0000000000007941 */ /* 0x000fea0003800000 */
.L_x_81:
[----:B--23--:R-:W-:Y:S02]  /*9050*/  HADD2.F32 R24, -RZ, R8.H0_H0 ;  /* 0x20000008ff187230 */ /* 0x00cfe40000004100 */
[C---:B------:R-:W-:Y:S01]  /*9060*/  FMUL R40, R92.reuse, R40 ;  /* 0x000000285c287220 */ /* 0x040fe20000400000 */
[C---:B------:R-:W-:Y:S01]  /*9070*/  FMUL R42, R92.reuse, R42 ;  /* 0x0000002a5c2a7220 */ /* 0x040fe20000400000 */
[----:B-1----:R-:W-:Y:S02]  /*9080*/  HADD2.F32 R30, -RZ, R9.H1_H1 ;  /* 0x30000009ff1e7230 */ /* 0x002fe40000004100 */
[C---:B------:R-:W-:Y:S01]  /*9090*/  FMUL R44, R92.reuse, R44 ;  /* 0x0000002c5c2c7220 */ /* 0x040fe20000400000 */
[----:B------:R-:W-:Y:S01]  /*90a0*/  FFMA R21, R91, R24, R40 ;  /* 0x000000185b157223 */ /* 0x000fe20000000028 */
[----:B------:R-:W-:Y:S02]  /*90b0*/  HADD2.F32 R34, -RZ, R11.H0_H0 ;  /* 0x2000000bff227230 */ /* 0x000fe40000004100 */
[C---:B------:R-:W-:Y:S01]  /*90c0*/  FMUL R49, R92.reuse, R49 ;  /* 0x000000315c317220 */ /* 0x040fe20000400000 */
[C---:B------:R-:W-:Y:S01]  /*90d0*/  FMUL R50, R92.reuse, R50 ;  /* 0x000000325c327220 */ /* 0x040fe20000400000 */
[C---:B------:R-:W-:Y:S01]  /*90e0*/  FMUL R29, R21.reuse, 0.70710676908493041992 ;  /* 0x3f3504f3151d7820 */ /* 0x040fe20000400000 */
[C---:B------:R-:W-:Y:S01]  /*90f0*/  FMUL R51, R92.reuse, R51 ;  /* 0x000000335c337220 */ /* 0x040fe20000400000 */
[----:B------:R-:W-:Y:S01]  /*9100*/  FMUL R55, R92, R55 ;  /* 0x000000375c377220 */ /* 0x000fe20000400000 */
[----:B------:R-:W-:Y:S01]  /*9110*/  FMUL R21, R21, 0.5 ;  /* 0x3f00000015157820 */ /* 0x000fe20000400000 */
[C---:B------:R-:W-:Y:S01]  /*9120*/  FMUL R24, R29.reuse, R29 ;  /* 0x0000001d1d187220 */ /* 0x040fe20000400000 */
[C---:B------:R-:W-:Y:S01]  /*9130*/  FSETP.GE.AND P2, PT, |R29|.reuse, 1.0029599666595458984, PT ;  /* 0x3f8060fe1d00780b */ /* 0x040fe20003f46200 */
[----:B------:R-:W-:Y:S05]  /*9140*/  WARPSYNC.ALL ;  /* 0x0000000000007948 */ /* 0x000fea0003800000 */
[----:B------:R-:W-:Y:S01]  /*9150*/  FSEL R24, |R29|, R24, P2 ;  /* 0x000000181d187208 */ /* 0x000fe20001000200 */
[----:B------:R-:W-:Y:S01]  /*9160*/  BSSY B0, `(.L_x_86) ;  /* 0x00001cd000007945 */ /* 0x000fe20003800000 */
[----:B------:R-:W-:-:S02]  /*9170*/  FSEL R25, R0, 8.4834944573231041431e-05, P2 ;  /* 0x38b1e96a00197808 */ /* 0x000fc40001000000 */
[----:B------:R-:W-:Y:S02]  /*9180*/  FSEL R27, -R3, -0.00082130916416645050049, P2 ;  /* 0xba574d20031b7808 */ /* 0x000fe40001000100 */
[----:B------:R-:W-:Y:S02]  /*9190*/  FSEL R26, R12, 0.0052134888246655464172, P2 ;  /* 0x3baad5ea0c1a7808 */ /* 0x000fe40001000000 */
[----:B------:R-:W-:Y:S01]  /*91a0*/  FSEL R28, -R13, -0.026868773624300956726, P2 ;  /* 0xbcdc1be70d1c7808 */ /* 0x000fe20001000100 */
[C---:B------:R-:W-:Y:S01]  /*91b0*/  FFMA R25, R24.reuse, R25, R27 ;  /* 0x0000001918197223 */ /* 0x040fe2000000001b */
[----:B------:R-:W-:Y:S02]  /*91c0*/  FSEL R27, -|R29|, R29, P2 ;  /* 0x0000001d1d1b7208 */ /* 0x000fe40001000300 */
        /* <DEDUP_REMOVED lines=8> */
[----:B------:R-:W-:Y:S02]  /*9250*/  HADD2.F32 R28, -RZ, R9.H0_H0 ;  /* 0x20000009ff1c7230 */ /* 0x000fe40000004100 */
[----:B------:R-:W-:Y:S01]  /*9260*/  FMUL R9, R92, R43 ;  /* 0x0000002b5c097220 */ /* 0x000fe20000400000 */
[----:B------:R-:W-:Y:S01]  /*9270*/  FFMA R24, R24, R25, R26 ;  /* 0x0000001918187223 */ /* 0x000fe2000000001a */
[----:B------:R-:W-:Y:S02]  /*9280*/  HADD2.F32 R26, -RZ, R8.H1_H1 ;  /* 0x30000008ff1a7230 */ /* 0x000fe40000004100 */
[----:B------:R-:W-:Y:S01]  /*9290*/  FMUL R25, R92, R41 ;  /* 0x000000295c197220 */ /* 0x000fe20000400000 */
[C---:B------:R-:W-:Y:S01]  /*92a0*/  FFMA R8, R91.reuse, R28, R42 ;  /* 0x0000001c5b087223 */ /* 0x040fe2000000002a */
[----:B------:R-:W-:Y:S01]  /*92b0*/  FFMA R24, R24, R27, R27 ;  /* 0x0000001b18187223 */ /* 0x000fe2000000001b */
[C---:B------:R-:W-:Y:S01]  /*92c0*/  FFMA R9, R91.reuse, R30, R9 ;  /* 0x0000001e5b097223 */ /* 0x040fe20000000009 */
[----:B------:R-:W-:Y:S01]  /*92d0*/  FFMA R25, R91, R26, R25 ;  /* 0x0000001a5b197223 */ /* 0x000fe20000000019 */
[----:B------:R-:W-:Y:S01]  /*92e0*/  FMUL R40, R8, 0.70710676908493041992 ;  /* 0x3f3504f308287820 */ /* 0x000fe20000400000 */
[----:B------:R-:W1:Y:S01]  /*92f0*/  @P2 MUFU.EX2 R27, R24 ;  /* 0x00000018001b2308 */ /* 0x000e620000000800 */
[----:B------:R-:W-:Y:S01]  /*9300*/  FMUL R43, R9, 0.70710676908493041992 ;  /* 0x3f3504f3092b7820 */ /* 0x000fe20000400000 */
[----:B------:R-:W-:Y:S01]  /*9310*/  FMUL R38, R25, 0.70710676908493041992 ;  /* 0x3f3504f319267820 */ /* 0x000fe20000400000 */
[C---:B------:R-:W-:Y:S01]  /*9320*/  FMUL R28, R40.reuse, R40 ;  /* 0x00000028281c7220 */ /* 0x040fe20000400000 */
[----:B------:R-:W-:Y:S01]  /*9330*/  FSETP.GE.AND P3, PT, |R40|, 1.0029599666595458984, PT ;  /* 0x3f8060fe2800780b */ /* 0x000fe20003f66200 */
[C---:B------:R-:W-:Y:S01]  /*9340*/  FMUL R30, R43.reuse, R43 ;  /* 0x0000002b2b1e7220 */ /* 0x040fe20000400000 */
[----:B------:R-:W-:Y:S01]  /*9350*/  FMUL R26, R38, R38 ;  /* 0x00000026261a7220 */ /* 0x000fe20000400000 */
[----:B------:R-:W-:Y:S01]  /*9360*/  FSETP.GE.AND P4, PT, |R43|, 1.0029599666595458984, PT ;  /* 0x3f8060fe2b00780b */ /* 0x000fe20003f86200 */
[----:B------:R-:W-:Y:S01]  /*9370*/  FMUL R8, R8, 0.5 ;  /* 0x3f00000008087820 */ /* 0x000fe20000400000 */
[----:B------:R-:W-:Y:S01]  /*9380*/  FSEL R28, |R40|, R28, P3 ;  /* 0x0000001c281c7208 */ /* 0x000fe20001800200 */
[----:B------:R-:W-:Y:S01]  /*9390*/  FMUL R25, R25, 0.5 ;  /* 0x3f00000019197820 */ /* 0x000fe20000400000 */
[----:B------:R-:W-:Y:S01]  /*93a0*/  FSEL R31, R0, 8.4834944573231041431e-05, P3 ;  /* 0x38b1e96a001f7808 */ /* 0x000fe20001800000 */
[----:B------:R-:W-:Y:S01]  /*93b0*/  FMUL R9, R9, 0.5 ;  /* 0x3f00000009097820 */ /* 0x000fe20000400000 */
[----:B------:R-:W-:-:S02]  /*93c0*/  FSEL R33, -R3, -0.00082130916416645050049, P3 ;  /* 0xba574d2003217808 */ /* 0x000fc40001800100 */
[----:B------:R-:W-:Y:S01]  /*93d0*/  FSEL R30, |R43|, R30, P4 ;  /* 0x0000001e2b1e7208 */ /* 0x000fe20002000200 */
[----:B-1----:R-:W-:Y:S02]  /*93e0*/  @P2 FADD R27, -R27, 1 ;  /* 0x3f8000001b1b2421 */ /* 0x002fe40000000100 */
[----:B------:R-:W-:Y:S01]  /*93f0*/  FFMA R33, R28, R31, R33 ;  /* 0x0000001f1c217223 */ /* 0x000fe20000000021 */
[----:B------:R-:W-:Y:S02]  /*9400*/  FSEL R37, R0, 8.4834944573231041431e-05, P4 ;  /* 0x38b1e96a00257808 */ /* 0x000fe40002000000 */
[----:B------:R-:W-:Y:S02]  /*9410*/  FSEL R39, -R3, -0.00082130916416645050049, P4 ;  /* 0xba574d2003277808 */ /* 0x000fe40002000100 */
[----:B------:R-:W-:Y:S02]  /*9420*/  @P2 LOP3.LUT R24, R27, 0x80000000, R29, 0xb8, !PT ;  /* 0x800000001b182812 */ /* 0x000fe400078eb81d */
[----:B------:R-:W-:Y:S01]  /*9430*/  FSETP.GE.AND P2, PT, |R38|, 1.0029599666595458984, PT ;  /* 0x3f8060fe2600780b */ /* 0x000fe20003f46200 */
[----:B------:R-:W-:Y:S01]  /*9440*/  FFMA R37, R30, R37, R39 ;  /* 0x000000251e257223 */ /* 0x000fe20000000027 */
[----:B------:R-:W-:Y:S01]  /*9450*/  FSEL R35, R12, 0.0052134888246655464172, P3 ;  /* 0x3baad5ea0c237808 */ /* 0x000fe20001800000 */
[----:B------:R-:W-:Y:S01]  /*9460*/  FADD R24, R24, 1 ;  /* 0x3f80000018187421 */ /* 0x000fe20000000000 */
[----:B------:R-:W-:-:S02]  /*9470*/  FSEL R26, |R38|, R26, P2 ;  /* 0x0000001a261a7208 */ /* 0x000fc40001000200 */
[----:B------:R-:W-:Y:S01]  /*9480*/  FSEL R27, R0, 8.4834944573231041431e-05, P2 ;  /* 0x38b1e96a001b7808 */ /* 0x000fe20001000000 */
[----:B------:R-:W-:Y:S01]  /*9490*/  FFMA R33, R28, R33, R35 ;  /* 0x000000211c217223 */ /* 0x000fe20000000023 */
[----:B------:R-:W-:Y:S01]  /*94a0*/  FSEL R29, -R3, -0.00082130916416645050049, P2 ;  /* 0xba574d20031d7808 */ /* 0x000fe20001000100 */
[----:B------:R-:W-:Y:S01]  /*94b0*/  FMUL R21, R24, R21 ;  /* 0x0000001518157220 */ /* 0x000fe20000400000 */
[C---:B------:R-:W-:Y:S02]  /*94c0*/  FSEL R31, -R13.reuse, -0.026868773624300956726, P2 ;  /* 0xbcdc1be70d1f7808 */ /* 0x040fe40001000100 */
[----:B------:R-:W-:Y:S01]  /*94d0*/  FSEL R41, R12, 0.0052134888246655464172, P4 ;  /* 0x3baad5ea0c297808 */ /* 0x000fe20002000000 */
[----:B------:R-:W-:Y:S01]  /*94e0*/  FFMA R27, R26, R27, R29 ;  /* 0x0000001b1a1b7223 */ /* 0x000fe2000000001d */
[----:B------:R-:W-:Y:S02]  /*94f0*/  FSEL R29, R12, 0.0052134888246655464172, P2 ;  /* 0x3baad5ea0c1d7808 */ /* 0x000fe40001000000 */
[C---:B------:R-:W-:Y:S01]  /*9500*/  FSEL R35, -R13.reuse, -0.026868773624300956726, P3 ;  /* 0xbcdc1be70d237808 */ /* 0x040fe20001800100 */
[----:B------:R-:W-:Y:S01]  /*9510*/  FFMA R41, R30, R37, R41 ;  /* 0x000000251e297223 */ /* 0x000fe20000000029 */
[----:B------:R-:W-:Y:S01]  /*9520*/  FSEL R37, R14, 0.11284004896879196167, P3 ;  /* 0x3de718af0e257808 */ /* 0x000fe20001800000 */
[----:B------:R-:W-:Y:S01]  /*9530*/  FFMA R27, R26, R27, R29 ;  /* 0x0000001b1a1b7223 */ /* 0x000fe2000000001d */
[----:B------:R-:W-:Y:S01]  /*9540*/  FSEL R29, R14, 0.11284004896879196167, P2 ;  /* 0x3de718af0e1d7808 */ /* 0x000fe20001000000 */
[----:B------:R-:W-:Y:S01]  /*9550*/  FFMA R33, R28, R33, R35 ;  /* 0x000000211c217223 */ /* 0x000fe20000000023 */
[----:B------:R-:W-:Y:S01]  /*9560*/  FSEL R39, -R13, -0.026868773624300956726, P4 ;  /* 0xbcdc1be70d277808 */ /* 0x000fe20002000100 */
[----:B------:R-:W-:Y:S01]  /*9570*/  FFMA R27, R26, R27, R31 ;  /* 0x0000001b1a1b7223 */ /* 0x000fe2000000001f */
[C---:B------:R-:W-:Y:S01]  /*9580*/  FSEL R31, R15.reuse, -0.37612664699554443359, P2 ;  /* 0xbec093ac0f1f7808 */ /* 0x040fe20001000000 */
[----:B------:R-:W-:Y:S01]  /*9590*/  FFMA R33, R28, R33, R37 ;  /* 0x000000211c217223 */ /* 0x000fe20000000025 */
[----:B------:R-:W-:Y:S01]  /*95a0*/  FSEL R35, R15, -0.37612664699554443359, P3 ;  /* 0xbec093ac0f237808 */ /* 0x000fe20001800000 */
[----:B------:R-:W-:Y:S01]  /*95b0*/  FFMA R27, R26, R27, R29 ;  /* 0x0000001b1a1b7223 */ /* 0x000fe2000000001d */
[----:B------:R-:W-:Y:S01]  /*95c0*/  FSEL R29, R20, 0.12837915122509002686, P2 ;  /* 0x3e0375d3141d7808 */ /* 0x000fe20001000000 */
[----:B------:R-:W-:Y:S01]  /*95d0*/  FFMA R39, R30, R41, R39 ;  /* 0x000000291e277223 */ /* 0x000fe20000000027 */
[----:B------:R-:W-:Y:S01]  /*95e0*/  FSEL R37, R14, 0.11284004896879196167, P4 ;  /* 0x3de718af0e257808 */ /* 0x000fe20002000000 */
[----:B------:R-:W-:Y:S01]  /*95f0*/  FFMA R27, R26, R27, R31 ;  /* 0x0000001b1a1b7223 */ /* 0x000fe2000000001f */
[----:B------:R-:W-:Y:S01]  /*9600*/  FFMA R33, R28, R33, R35 ;  /* 0x000000211c217223 */ /* 0x000fe20000000023 */
[----:B------:R-:W-:-:S02]  /*9610*/  FSEL R31, -|R38|, R38, P2 ;  /* 0x00000026261f7208 */ /* 0x000fc40001000300 */
[----:B------:R-:W-:Y:S01]  /*9620*/  FFMA R26, R26, R27, R29 ;  /* 0x0000001b1a1a7223 */ /* 0x000fe2000000001d */
[----:B------:R-:W-:Y:S01]  /*9630*/  FSEL R27, R20, 0.12837915122509002686, P3 ;  /* 0x3e0375d3141b7808 */ /* 0x000fe20001800000 */
[----:B------:R-:W-:Y:S01]  /*9640*/  FFMA R37, R30, R39, R37 ;  /* 0x000000271e257223 */ /* 0x000fe20000000025 */
[----:B------:R-:W-:Y:S01]  /*9650*/  FSEL R29, R15, -0.37612664699554443359, P4 ;  /* 0xbec093ac0f1d7808 */ /* 0x000fe20002000000 */
[----:B------:R-:W-:Y:S01]  /*9660*/  FFMA R26, R26, R31, R31 ;  /* 0x0000001f1a1a7223 */ /* 0x000fe2000000001f */
[----:B------:R-:W-:Y:S01]  /*9670*/  FSEL R32, R20, 0.12837915122509002686, P4 ;  /* 0x3e0375d314207808 */ /* 0x000fe20002000000 */
[----:B------:R-:W-:Y:S01]  /*9680*/  FFMA R27, R28, R33, R27 ;  /* 0x000000211c1b7223 */ /* 0x000fe2000000001b */
[----:B------:R-:W-:Y:S01]  /*9690*/  FSEL R28, -|R40|, R40, P3 ;  /* 0x00000028281c7208 */ /* 0x000fe20001800300 */
[----:B------:R-:W-:Y:S01]  /*96a0*/  FFMA R29, R30, R37, R29 ;  /* 0x000000251e1d7223 */ /* 0x000fe2000000001d */
[----:B------:R-:W1:Y:S01]  /*96b0*/  @P2 MUFU.EX2 R33, R26 ;  /* 0x0000001a00212308 */ /* 0x000e620000000800 */
[----:B------:R-:W-:-:S02]  /*96c0*/  FMUL R31, R92, R46 ;  /* 0x0000002e5c1f7220 */ /* 0x000fc40000400000 */
[----:B------:R-:W-:Y:S01]  /*96d0*/  FFMA R27, R27, R28, R28 ;  /* 0x0000001c1b1b7223 */ /* 0x000fe2000000001c */
[----:B------:R-:W-:Y:S01]  /*96e0*/  FSEL R28, -|R43|, R43, P4 ;  /* 0x0000002b2b1c7208 */ /* 0x000fe20002000300 */
[----:B------:R-:W-:Y:S01]  /*96f0*/  FFMA R29, R30, R29, R32 ;  /* 0x0000001d1e1d7223 */ /* 0x000fe20000000020 */
[--C-:B------:R-:W-:Y:S02]  /*9700*/  HADD2.F32 R30, -RZ, R10.reuse.H0_H0 ;  /* 0x2000000aff1e7230 */ /* 0x100fe40000004100 */
[----:B------:R-:W2:Y:S01]  /*9710*/  @P3 MUFU.EX2 R35, R27 ;  /* 0x0000001b00233308 */ /* 0x000ea20000000800 */
[----:B------:R-:W-:Y:S01]  /*9720*/  FFMA R28, R29, R28, R28 ;  /* 0x0000001c1d1c7223 */ /* 0x000fe2000000001c */
[----:B------:R-:W-:Y:S02]  /*9730*/  HADD2.F32 R32, -RZ, R10.H1_H1 ;  /* 0x3000000aff207230 */ /* 0x000fe40000004100 */
[----:B------:R-:W-:Y:S01]  /*9740*/  FMUL R29, R92, R45 ;  /* 0x0000002d5c1d7220 */ /* 0x000fe20000400000 */
[C---:B------:R-:W-:Y:S01]  /*9750*/  FFMA R10, R91.reuse, R30, R44 ;  /* 0x0000001e5b0a7223 */ /* 0x040fe2000000002c */
[----:B------:R-:W-:-:S02]  /*9760*/  FFMA R30, R91, R34, R31 ;  /* 0x000000225b1e7223 */ /* 0x000fc4000000001f */
[----:B------:R-:W-:Y:S01]  /*9770*/  FFMA R29, R91, R32, R29 ;  /* 0x000000205b1d7223 */ /* 0x000fe2000000001d */
[----:B------:R-:W3:Y:S01]  /*9780*/  @P4 MUFU.EX2 R36, R28 ;  /* 0x0000001c00244308 */ /* 0x000ee20000000800 */
[----:B-1----:R-:W-:Y:S01]  /*9790*/  @P2 FADD R33, -R33, 1 ;  /* 0x3f80000021212421 */ /* 0x002fe20000000100 */
[----:B------:R-:W-:Y:S01]  /*97a0*/  FMUL R58, R10, 0.70710676908493041992 ;  /* 0x3f3504f30a3a7820 */ /* 0x000fe20000400000 */
[----:B------:R-:W-:Y:S01]  /*97b0*/  FMUL R60, R29, 0.70710676908493041992 ;  /* 0x3f3504f31d3c7820 */ /* 0x000fe20000400000 */
[----:B------:R-:W-:Y:S01]  /*97c0*/  FMUL R62, R30, 0.70710676908493041992 ;  /* 0x3f3504f31e3e7820 */ /* 0x000fe20000400000 */
[----:B------:R-:W-:Y:S01]  /*97d0*/  FMUL R10, R10, 0.5 ;  /* 0x3f0000000a0a7820 */ /* 0x000fe20000400000 */
[----:B------:R-:W-:Y:S01]  /*97e0*/  @P2 LOP3.LUT R26, R33, 0x80000000, R38, 0xb8, !PT ;  /* 0x80000000211a2812 */ /* 0x000fe200078eb826 */
[C---:B------:R-:W-:Y:S01]  /*97f0*/  FMUL R31, R58.reuse, R58 ;  /* 0x0000003a3a1f7220 */ /* 0x040fe20000400000 */
[----:B------:R-:W-:Y:S01]  /*9800*/  FSETP.GE.AND P2, PT, |R58|, 1.0029599666595458984, PT ;  /* 0x3f8060fe3a00780b */ /* 0x000fe20003f46200 */
[----:B--2---:R-:W-:Y:S01]  /*9810*/  @P3 FADD R35, -R35, 1 ;  /* 0x3f80000023233421 */ /* 0x004fe20000000100 */
[----:B------:R-:W-:Y:S01]  /*9820*/  FMUL R33, R60, R60 ;  /* 0x0000003c3c217220 */ /* 0x000fe20000400000 */
[----:B------:R-:W-:Y:S01]  /*9830*/  FADD R26, R26, 1 ;  /* 0x3f8000001a1a7421 */ /* 0x000fe20000000000 */
[----:B------:R-:W-:Y:S01]  /*9840*/  FSEL R31, |R58|, R31, P2 ;  /* 0x0000001f3a1f7208 */ /* 0x000fe20001000200 */
[----:B------:R-:W-:Y:S01]  /*9850*/  FMUL R29, R29, 0.5 ;  /* 0x3f0000001d1d7820 */ /* 0x000fe20000400000 */
[----:B------:R-:W-:Y:S01]  /*9860*/  @P3 LOP3.LUT R27, R35, 0x80000000, R40, 0xb8, !PT ;  /* 0x80000000231b3812 */ /* 0x000fe200078eb828 */
[----:B------:R-:W-:Y:S01]  /*9870*/  FMUL R35, R62, R62 ;  /* 0x0000003e3e237220 */ /* 0x000fe20000400000 */
[----:B------:R-:W-:Y:S01]  /*9880*/  FSETP.GE.AND P3, PT, |R60|, 1.0029599666595458984, PT ;  /* 0x3f8060fe3c00780b */ /* 0x000fe20003f66200 */
[----:B---3--:R-:W-:Y:S01]  /*9890*/  @P4 FADD R36, -R36, 1 ;  /* 0x3f80000024244421 */ /* 0x008fe20000000100 */
[----:B------:R-:W-:Y:S01]  /*98a0*/  FSEL R32, R0, 8.4834944573231041431e-05, P2 ;  /* 0x38b1e96a00207808 */ /* 0x000fe20001000000 */
[----:B------:R-:W-:Y:S01]  /*98b0*/  FADD R27, R27, 1 ;  /* 0x3f8000001b1b7421 */ /* 0x000fe20000000000 */
[----:B------:R-:W-:Y:S01]  /*98c0*/  FSEL R34, -R3, -0.00082130916416645050049, P2 ;  /* 0xba574d2003227808 */ /* 0x000fe20001000100 */
[----:B------:R-:W-:Y:S01]  /*98d0*/  FMUL R30, R30, 0.5 ;  /* 0x3f0000001e1e7820 */ /* 0x000fe20000400000 */
[----:B------:R-:W-:Y:S01]  /*98e0*/  @P4 LOP3.LUT R28, R36, 0x80000000, R43, 0xb8, !PT ;  /* 0x80000000241c4812 */ /* 0x000fe200078eb82b */
[----:B------:R-:W-:Y:S01]  /*98f0*/  FMUL R27, R27, R8 ;  /* 0x000000081b1b7220 */ /* 0x000fe20000400000 */
[----:B------:R-:W-:Y:S01]  /*9900*/  FSEL R33, |R60|, R33, P3 ;  /* 0x000000213c217208 */ /* 0x000fe20001800200 */
[----:B------:R-:W-:Y:S01]  /*9910*/  FFMA R32, R31, R32, R34 ;  /* 0x000000201f207223 */ /* 0x000fe20000000022 */
[----:B------:R-:W-:Y:S01]  /*9920*/  FSEL R36, R0, 8.4834944573231041431e-05, P3 ;  /* 0x38b1e96a00247808 */ /* 0x000fe20001800000 */
[----:B------:R-:W-:Y:S01]  /*9930*/  FADD R28, R28, 1 ;  /* 0x3f8000001c1c7421 */ /* 0x000fe20000000000 */
[----:B------:R-:W-:Y:S01]  /*9940*/  FSEL R38, -R3, -0.00082130916416645050049, P3 ;  /* 0xba574d2003267808 */ /* 0x000fe20001800100 */
[----:B------:R-:W-:Y:S01]  /*9950*/  FMUL R26, R26, R25 ;  /* 0x000000191a1a7220 */ /* 0x000fe20000400000 */
[----:B------:R-:W-:Y:S01]  /*9960*/  FSETP.GE.AND P4, PT, |R62|, 1.0029599666595458984, PT ;  /* 0x3f8060fe3e00780b */ /* 0x000fe20003f86200 */
[----:B------:R-:W-:Y:S01]  /*9970*/  FMUL R28, R28, R9 ;  /* 0x000000091c1c7220 */ /* 0x000fe20000400000 */
[----:B------:R-:W-:Y:S01]  /*9980*/  FSEL R34, R12, 0.0052134888246655464172, P2 ;  /* 0x3baad5ea0c227808 */ /* 0x000fe20001000000 */
[----:B------:R-:W-:Y:S01]  /*9990*/  FFMA R38, R33, R36, R38 ;  /* 0x0000002421267223 */ /* 0x000fe20000000026 */
[----:B------:R-:W-:-:S02]  /*99a0*/  FSEL R37, |R62|, R35, P4 ;  /* 0x000000233e257208 */ /* 0x000fc40002000200 */
        /* <DEDUP_REMOVED lines=16> */
[C---:B------:R-:W-:Y:S01]  /*9ab0*/  FSEL R34, R20.reuse, 0.12837915122509002686, P2 ;  /* 0x3e0375d314227808 */ /* 0x040fe20001000000 */
[----:B------:R-:W-:Y:S01]  /*9ac0*/  FFMA R32, R31, R32, R36 ;  /* 0x000000201f207223 */ /* 0x000fe20000000024 */
        /* <DEDUP_REMOVED lines=8> */
[----:B------:R-:W-:Y:S01]  /*9b50*/  FSEL R34, R15, -0.37612664699554443359, P4 ;  /* 0xbec093ac0f227808 */ /* 0x000fe20002000000 */
[----:B------:R-:W-:Y:S01]  /*9b60*/  FFMA R32, R33, R38, R32 ;  /* 0x0000002621207223 */ /* 0x000fe20000000020 */
[----:B------:R-:W-:Y:S01]  /*9b70*/  FSEL R33, -|R60|, R60, P3 ;  /* 0x0000003c3c217208 */ /* 0x000fe20001800300 */
[C---:B------:R-:W-:Y:S01]  /*9b80*/  FFMA R42, R37.reuse, R44, R42 ;  /* 0x0000002c252a7223 */ /* 0x040fe2000000002a */
[----:B------:R-:W-:Y:S01]  /*9b90*/  FSEL R39, R20, 0.12837915122509002686, P4 ;  /* 0x3e0375d314277808 */ /* 0x000fe20002000000 */
[----:B------:R-:W-:Y:S01]  /*9ba0*/  FMUL R40, R92, R47 ;  /* 0x0000002f5c287220 */ /* 0x000fe20000400000 */
[----:B------:R-:W-:Y:S01]  /*9bb0*/  FSEL R36, -|R58|, R58, P2 ;  /* 0x0000003a3a247208 */ /* 0x000fe20001000300 */
[----:B------:R-:W-:Y:S01]  /*9bc0*/  FFMA R34, R37, R42, R34 ;  /* 0x0000002a25227223 */ /* 0x000fe20000000022 */
[----:B------:R-:W-:Y:S01]  /*9bd0*/  FFMA R32, R32, R33, R33 ;  /* 0x0000002120207223 */ /* 0x000fe20000000021 */
[----:B------:R-:W-:Y:S01]  /*9be0*/  FSEL R33, -|R62|, R62, P4 ;  /* 0x0000003e3e217208 */ /* 0x000fe20002000300 */
[----:B----4-:R-:W-:-:S02]  /*9bf0*/  HADD2.F32 R38, -RZ, R4.H1_H1 ;  /* 0x30000004ff267230 */ /* 0x010fc40000004100 */
[----:B------:R-:W-:Y:S01]  /*9c00*/  FFMA R34, R37, R34, R39 ;  /* 0x0000002225227223 */ /* 0x000fe20000000027 */
[----:B------:R-:W-:Y:S01]  /*9c10*/  FFMA R31, R31, R36, R36 ;  /* 0x000000241f1f7223 */ /* 0x000fe20000000024 */
[----:B------:R-:W1:Y:S01]  /*9c20*/  @P3 MUFU.EX2 R37, R32 ;  /* 0x0000002000253308 */ /* 0x000e620000000800 */
[----:B------:R-:W-:Y:S02]  /*9c30*/  HADD2.F32 R36, -RZ, R4.H0_H0 ;  /* 0x20000004ff247230 */ /* 0x000fe40000004100 */
[----:B------:R-:W-:Y:S01]  /*9c40*/  FFMA R33, R34, R33, R33 ;  /* 0x0000002122217223 */ /* 0x000fe20000000021 */
[----:B------:R-:W-:Y:S02]  /*9c50*/  HADD2.F32 R34, -RZ, R11.H1_H1 ;  /* 0x3000000bff227230 */ /* 0x000fe40000004100 */
[----:B------:R-:W-:Y:S02]  /*9c60*/  FMUL R11, R92, R48 ;  /* 0x000000305c0b7220 */ /* 0x000fe40000400000 */
[----:B------:R-:W2:Y:S01]  /*9c70*/  @P2 MUFU.EX2 R35, R31 ;  /* 0x0000001f00232308 */ /* 0x000ea20000000800 */
[C---:B------:R-:W-:Y:S01]  /*9c80*/  FFMA R34, R91.reuse, R34, R40 ;  /* 0x000000225b227223 */ /* 0x040fe20000000028 */
[C---:B------:R-:W-:Y:S01]  /*9c90*/  FFMA R4, R91.reuse, R36, R11 ;  /* 0x000000245b047223 */ /* 0x040fe2000000000b */
[----:B------:R-:W-:-:S03]  /*9ca0*/  FFMA R11, R91, R38, R49 ;  /* 0x000000265b0b7223 */ /* 0x000fc60000000031 */
[C---:B------:R-:W-:Y:S01]  /*9cb0*/  FMUL R64, R4.reuse, 0.70710676908493041992 ;  /* 0x3f3504f304407820 */ /* 0x040fe20000400000 */
[----:B------:R-:W-:Y:S01]  /*9cc0*/  FMUL R66, R11, 0.70710676908493041992 ;  /* 0x3f3504f30b427820 */ /* 0x000fe20000400000 */
[----:B------:R-:W3:Y:S01]  /*9cd0*/  @P4 MUFU.EX2 R39, R33 ;  /* 0x0000002100274308 */ /* 0x000ee20000000800 */
[----:B-1----:R-:W-:Y:S01]  /*9ce0*/  @P3 FADD R37, -R37, 1 ;  /* 0x3f80000025253421 */ /* 0x002fe20000000100 */
[----:B------:R-:W-:Y:S01]  /*9cf0*/  FMUL R4, R4, 0.5 ;  /* 0x3f00000004047820 */ /* 0x000fe20000400000 */
[----:B------:R-:W-:-:S03]  /*9d00*/  FMUL R41, R66, R66 ;  /* 0x0000004242297220 */ /* 0x000fc60000400000 */
[----:B------:R-:W-:Y:S01]  /*9d10*/  @P3 LOP3.LUT R32, R37, 0x80000000, R60, 0xb8, !PT ;  /* 0x8000000025203812 */ /* 0x000fe200078eb83c */
[----:B------:R-:W-:Y:S01]  /*9d20*/  FMUL R60, R34, 0.70710676908493041992 ;  /* 0x3f3504f3223c7820 */ /* 0x000fe20000400000 */
[C---:B------:R-:W-:Y:S01]  /*9d30*/  FMUL R37, R64.reuse, R64 ;  /* 0x0000004040257220 */ /* 0x040fe20000400000 */
[----:B--2---:R-:W-:Y:S01]  /*9d40*/  @P2 FADD R35, -R35, 1 ;  /* 0x3f80000023232421 */ /* 0x004fe20000000100 */
[----:B------:R-:W-:Y:S01]  /*9d50*/  FSETP.GE.AND P3, PT, |R64|, 1.0029599666595458984, PT ;  /* 0x3f8060fe4000780b */ /* 0x000fe20003f66200 */
[----:B------:R-:W-:-:S03]  /*9d60*/  FADD R32, R32, 1 ;  /* 0x3f80000020207421 */ /* 0x000fc60000000000 */
[----:B------:R-:W-:Y:S01]  /*9d70*/  @P2 LOP3.LUT R31, R35, 0x80000000, R58, 0xb8, !PT ;  /* 0x80000000231f2812 */ /* 0x000fe200078eb83a */
[C---:B------:R-:W-:Y:S01]  /*9d80*/  FMUL R35, R60.reuse, R60 ;  /* 0x0000003c3c237220 */ /* 0x040fe20000400000 */
[----:B------:R-:W-:Y:S01]  /*9d90*/  FSETP.GE.AND P2, PT, |R60|, 1.0029599666595458984, PT ;  /* 0x3f8060fe3c00780b */ /* 0x000fe20003f46200 */
[----:B---3--:R-:W-:Y:S01]  /*9da0*/  @P4 FADD R39, -R39, 1 ;  /* 0x3f80000027274421 */ /* 0x008fe20000000100 */
[----:B------:R-:W-:Y:S01]  /*9db0*/  FSEL R40, R0, 8.4834944573231041431e-05, P3 ;  /* 0x38b1e96a00287808 */ /* 0x000fe20001800000 */
[----:B------:R-:W-:Y:S01]  /*9dc0*/  FADD R31, R31, 1 ;  /* 0x3f8000001f1f7421 */ /* 0x000fe20000000000 */
[----:B------:R-:W-:Y:S01]  /*9dd0*/  FSEL R35, |R60|, R35, P2 ;  /* 0x000000233c237208 */ /* 0x000fe20001000200 */
[----:B------:R-:W-:Y:S01]  /*9de0*/  FMUL R29, R32, R29 ;  /* 0x0000001d201d7220 */ /* 0x000fe20000400000 */
[----:B------:R-:W-:Y:S01]  /*9df0*/  FSEL R36, R0, 8.4834944573231041431e-05, P2 ;  /* 0x38b1e96a00247808 */ /* 0x000fe20001000000 */
[----:B------:R-:W-:Y:S01]  /*9e00*/  FMUL R10, R31, R10 ;  /* 0x0000000a1f0a7220 */ /* 0x000fe20000400000 */
[----:B------:R-:W-:-:S02]  /*9e10*/  FSEL R38, -R3, -0.00082130916416645050049, P2 ;  /* 0xba574d2003267808 */ /* 0x000fc40001000100 */
[----:B------:R-:W-:Y:S02]  /*9e20*/  @P4 LOP3.LUT R33, R39, 0x80000000, R62, 0xb8, !PT ;  /* 0x8000000027214812 */ /* 0x000fe400078eb83e */
[----:B------:R-:W-:Y:S01]  /*9e30*/  FSEL R39, |R64|, R37, P3 ;  /* 0x0000002540277208 */ /* 0x000fe20001800200 */
[----:B------:R-:W-:Y:S01]  /*9e40*/  FFMA R36, R35, R36, R38 ;  /* 0x0000002423247223 */ /* 0x000fe20000000026 */
[----:B------:R-:W-:Y:S01]  /*9e50*/  FSEL R42, -R3, -0.00082130916416645050049, P3 ;  /* 0xba574d20032a7808 */ /* 0x000fe20001800100 */
[----:B------:R-:W-:Y:S01]  /*9e60*/  FADD R33, R33, 1 ;  /* 0x3f80000021217421 */ /* 0x000fe20000000000 */
[----:B------:R-:W-:Y:S02]  /*9e70*/  FSEL R38, R12, 0.0052134888246655464172, P2 ;  /* 0x3baad5ea0c267808 */ /* 0x000fe40001000000 */
[C---:B------:R-:W-:Y:S01]  /*9e80*/  FSETP.GE.AND P4, PT, |R66|.reuse, 1.0029599666595458984, PT ;  /* 0x3f8060fe4200780b */ /* 0x040fe20003f86200 */
[----:B------:R-:W-:Y:S01]  /*9e90*/  FFMA R42, R39, R40, R42 ;  /* 0x00000028272a7223 */ /* 0x000fe2000000002a */
[----:B------:R-:W-:Y:S01]  /*9ea0*/  FSEL R40, -R13, -0.026868773624300956726, P2 ;  /* 0xbcdc1be70d287808 */ /* 0x000fe20001000100 */
[----:B------:R-:W-:Y:S01]  /*9eb0*/  FFMA R36, R35, R36, R38 ;  /* 0x0000002423247223 */ /* 0x000fe20000000026 */
[----:B------:R-:W-:Y:S01]  /*9ec0*/  FSEL R41, |R66|, R41, P4 ;  /* 0x0000002942297208 */ /* 0x000fe20002000200 */
[----:B------:R-:W-:Y:S01]  /*9ed0*/  FMUL R30, R33, R30 ;  /* 0x0000001e211e7220 */ /* 0x000fe20000400000 */
[----:B------:R-:W-:Y:S01]  /*9ee0*/  FSEL R46, R0, 8.4834944573231041431e-05, P4 ;  /* 0x38b1e96a002e7808 */ /* 0x000fe20002000000 */
[----:B------:R-:W-:Y:S01]  /*9ef0*/  FFMA R36, R35, R36, R40 ;  /* 0x0000002423247223 */ /* 0x000fe20000000028 */
[----:B------:R-:W-:-:S02]  /*9f00*/  FSEL R48, -R3, -0.00082130916416645050049, P4 ;  /* 0xba574d2003307808 */ /* 0x000fc40002000100 */
        /* <DEDUP_REMOVED lines=13> */
[----:B------:R-:W-:Y:S01]  /*9fe0*/  FSEL R40, R15, -0.37612664699554443359, P3 ;  /* 0xbec093ac0f287808 */ /* 0x000fe20001800000 */
[----:B------:R-:W-:Y:S01]  /*9ff0*/  FFMA R42, R39, R42, R46 ;  /* 0x0000002a272a7223 */ /* 0x000fe2000000002e */
[----:B------:R-:W-:Y:S01]  /*a000*/  FSEL R48, -R13, -0.026868773624300956726, P4 ;  /* 0xbcdc1be70d307808 */ /* 0x000fe20002000100 */
[----:B------:R-:W-:Y:S01]  /*a010*/  FFMA R36, R35, R36, R38 ;  /* 0x0000002423247223 */ /* 0x000fe20000000026 */
[----:B------:R-:W-:Y:S01]  /*a020*/  FSEL R37, -|R60|, R60, P2 ;  /* 0x0000003c3c257208 */ /* 0x000fe20001000300 */
        /* <DEDUP_REMOVED lines=8> */
[----:B------:R-:W-:Y:S01]  /*a0b0*/  FFMA R44, R41, R48, R44 ;  /* 0x00000030292c7223 */ /* 0x000fe2000000002c */
[----:B------:R-:W1:Y:S01]  /*a0c0*/  @P2 MUFU.EX2 R39, R36 ;  /* 0x0000002400272308 */ /* 0x000e620000000800 */
[----:B------:R-:W-:Y:S01]  /*a0d0*/  FSEL R37, R20, 0.12837915122509002686, P4 ;  /* 0x3e0375d314257808 */ /* 0x000fe20002000000 */
[----:B------:R-:W-:-:S02]  /*a0e0*/  HADD2.F32 R40, -RZ, R5.H1_H1 ;  /* 0x30000005ff287230 */ /* 0x000fc40000004100 */
[C---:B------:R-:W-:Y:S01]  /*a0f0*/  FFMA R42, R41.reuse, R44, R42 ;  /* 0x0000002c292a7223 */ /* 0x040fe2000000002a */
[----:B------:R-:W-:Y:S01]  /*a100*/  FFMA R35, R38, R35, R35 ;  /* 0x0000002326237223 */ /* 0x000fe20000000023 */
[----:B------:R-:W-:Y:S02]  /*a110*/  FSEL R38, -|R66|, R66, P4 ;  /* 0x0000004242267208 */ /* 0x000fe40002000300 */
[----:B------:R-:W-:Y:S01]  /*a120*/  FFMA R37, R41, R42, R37 ;  /* 0x0000002a29257223 */ /* 0x000fe20000000025 */
[--C-:B------:R-:W-:Y:S01]  /*a130*/  HADD2.F32 R42, -RZ, R6.reuse.H0_H0 ;  /* 0x20000006ff2a7230 */ /* 0x100fe20000004100 */
[----:B------:R-:W2:Y:S01]  /*a140*/  @P3 MUFU.EX2 R41, R35 ;  /* 0x0000002300293308 */ /* 0x000ea20000000800 */
[----:B------:R-:W-:Y:S01]  /*a150*/  FFMA R51, R91, R40, R51 ;  /* 0x000000285b337223 */ /* 0x000fe20000000033 */
[----:B------:R-:W-:Y:S01]  /*a160*/  FFMA R37, R37, R38, R38 ;  /* 0x0000002625257223 */ /* 0x000fe20000000026 */
[----:B------:R-:W-:Y:S02]  /*a170*/  HADD2.F32 R38, -RZ, R5.H0_H0 ;  /* 0x20000005ff267230 */ /* 0x000fe40000004100 */
[----:B------:R-:W-:Y:S01]  /*a180*/  FMUL R5, R92, R52 ;  /* 0x000000345c057220 */ /* 0x000fe20000400000 */
[----:B------:R-:W-:Y:S01]  /*a190*/  FMUL R59, R51, 0.70710676908493041992 ;  /* 0x3f3504f3333b7820 */ /* 0x000fe20000400000 */
[----:B------:R-:W-:-:S02]  /*a1a0*/  HADD2.F32 R6, -RZ, R6.H1_H1 ;  /* 0x30000006ff067230 */ /* 0x000fc40000004100 */
[----:B------:R-:W-:Y:S01]  /*a1b0*/  FMUL R8, R51, 0.5 ;  /* 0x3f00000033087820 */ /* 0x000fe20000400000 */
[----:B------:R-:W3:Y:S01]  /*a1c0*/  @P4 MUFU.EX2 R43, R37 ;  /* 0x00000025002b4308 */ /* 0x000ee20000000800 */
[----:B-1----:R-:W-:Y:S01]  /*a1d0*/  @P2 FADD R39, -R39, 1 ;  /* 0x3f80000027272421 */ /* 0x002fe20000000100 */
[C---:B------:R-:W-:Y:S01]  /*a1e0*/  FFMA R49, R91.reuse, R38, R50 ;  /* 0x000000265b317223 */ /* 0x040fe20000000032 */
[----:B------:R-:W-:-:S03]  /*a1f0*/  FFMA R58, R91, R42, R5 ;  /* 0x0000002a5b3a7223 */ /* 0x000fc60000000005 */
[----:B------:R-:W-:Y:S01]  /*a200*/  @P2 LOP3.LUT R36, R39, 0x80000000, R60, 0xb8, !PT ;  /* 0x8000000027242812 */ /* 0x000fe200078eb83c */
[----:B------:R-:W-:Y:S01]  /*a210*/  FMUL R60, R49, 0.70710676908493041992 ;  /* 0x3f3504f3313c7820 */ /* 0x000fe20000400000 */
[----:B------:R-:W-:Y:S01]  /*a220*/  FMUL R39, R59, R59 ;  /* 0x0000003b3b277220 */ /* 0x000fe20000400000 */
[----:B--2---:R-:W-:Y:S01]  /*a230*/  @P3 FADD R41, -R41, 1 ;  /* 0x3f80000029293421 */ /* 0x004fe20000000100 */
[----:B------:R-:W-:Y:S01]  /*a240*/  FMUL R61, R58, 0.70710676908493041992 ;  /* 0x3f3504f33a3d7820 */ /* 0x000fe20000400000 */
[C---:B------:R-:W-:Y:S01]  /*a250*/  FMUL R5, R60.reuse, R60 ;  /* 0x0000003c3c057220 */ /* 0x040fe20000400000 */
[----:B------:R-:W-:Y:S01]  /*a260*/  FSETP.GE.AND P2, PT, |R60|, 1.0029599666595458984, PT ;  /* 0x3f8060fe3c00780b */ /* 0x000fe20003f46200 */
[----:B------:R-:W-:Y:S01]  /*a270*/  FADD R36, R36, 1 ;  /* 0x3f80000024247421 */ /* 0x000fe20000000000 */
[----:B------:R-:W-:Y:S02]  /*a280*/  @P3 LOP3.LUT R35, R41, 0x80000000, R64, 0xb8, !PT ;  /* 0x8000000029233812 */ /* 0x000fe400078eb840 */
[----:B------:R-:W-:Y:S01]  /*a290*/  FSETP.GE.AND P3, PT, |R59|, 1.0029599666595458984, PT ;  /* 0x3f8060fe3b00780b */ /* 0x000fe20003f66200 */
[----:B---3--:R-:W-:Y:S01]  /*a2a0*/  @P4 FADD R43, -R43, 1 ;  /* 0x3f8000002b2b4421 */ /* 0x008fe20000000100 */
[----:B------:R-:W-:Y:S01]  /*a2b0*/  FSEL R5, |R60|, R5, P2 ;  /* 0x000000053c057208 */ /* 0x000fe20001000200 */
[----:B------:R-:W-:Y:S01]  /*a2c0*/  FADD R35, R35, 1 ;  /* 0x3f80000023237421 */ /* 0x000fe20000000000 */
[----:B------:R-:W-:-:S02]  /*a2d0*/  FSEL R38, R0, 8.4834944573231041431e-05, P2 ;  /* 0x38b1e96a00267808 */ /* 0x000fc40001000000 */
[----:B------:R-:W-:Y:S02]  /*a2e0*/  FSEL R40, -R3, -0.00082130916416645050049, P2 ;  /* 0xba574d2003287808 */ /* 0x000fe40001000100 */
[----:B------:R-:W-:Y:S02]  /*a2f0*/  FSEL R41, |R59|, R39, P3 ;  /* 0x000000273b297208 */ /* 0x000fe40001800200 */
[----:B------:R-:W-:Y:S01]  /*a300*/  FSEL R42, R0, 8.4834944573231041431e-05, P3 ;  /* 0x38b1e96a002a7808 */ /* 0x000fe20001800000 */
[----:B------:R-:W-:Y:S01]  /*a310*/  FFMA R38, R5, R38, R40 ;  /* 0x0000002605267223 */ /* 0x000fe20000000028 */
[----:B------:R-:W-:Y:S02]  /*a320*/  FSEL R44, -R3, -0.00082130916416645050049, P3 ;  /* 0xba574d20032c7808 */ /* 0x000fe40001800100 */
[----:B------:R-:W-:Y:S01]  /*a330*/  @P4 LOP3.LUT R37, R43, 0x80000000, R66, 0xb8, !PT ;  /* 0x800000002b254812 */ /* 0x000fe200078eb842 */
[----:B------:R-:W-:Y:S01]  /*a340*/  FMUL R43, R61, R61 ;  /* 0x0000003d3d2b7220 */ /* 0x000fe20000400000 */
[----:B------:R-:W-:Y:S01]  /*a350*/  FSEL R40, R12, 0.0052134888246655464172, P2 ;  /* 0x3baad5ea0c287808 */ /* 0x000fe20001000000 */
[----:B------:R-:W-:Y:S01]  /*a360*/  FFMA R44, R41, R42, R44 ;  /* 0x0000002a292c7223 */ /* 0x000fe2000000002c */
[----:B------:R-:W-:Y:S01]  /*a370*/  FSETP.GE.AND P4, PT, |R61|, 1.0029599666595458984, PT ;  /* 0x3f8060fe3d00780b */ /* 0x000fe20003f86200 */
[----:B------:R-:W-:Y:S01]  /*a380*/  FADD R37, R37, 1 ;  /* 0x3f80000025257421 */ /* 0x000fe20000000000 */
[----:B------:R-:W-:Y:S01]  /*a390*/  FSEL R42, -R13, -0.026868773624300956726, P2 ;  /* 0xbcdc1be70d2a7808 */ /* 0x000fe20001000100 */
[----:B------:R-:W-:Y:S01]  /*a3a0*/  FFMA R38, R5, R38, R40 ;  /* 0x0000002605267223 */ /* 0x000fe20000000028 */
[----:B------:R-:W-:-:S02]  /*a3b0*/  FSEL R45, |R61|, R43, P4 ;  /* 0x0000002b3d2d7208 */ /* 0x000fc40002000200 */
[----:B------:R-:W-:Y:S01]  /*a3c0*/  FSEL R48, R0, 8.4834944573231041431e-05, P4 ;  /* 0x38b1e96a00307808 */ /* 0x000fe20002000000 */
[----:B------:R-:W-:Y:S01]  /*a3d0*/  FFMA R38, R5, R38, R42 ;  /* 0x0000002605267223 */ /* 0x000fe2000000002a */
[----:B------:R-:W-:Y:S02]  /*a3e0*/  FSEL R50, -R3, -0.00082130916416645050049, P4 ;  /* 0xba574d2003327808 */ /* 0x000fe40002000100 */
        /* <DEDUP_REMOVED lines=29> */
[----:B------:R-:W1:Y:S01]  /*a5c0*/  @P2 MUFU.EX2 R41, R39 ;  /* 0x0000002700292308 */ /* 0x000e620000000800 */
[----:B------:R-:W-:Y:S01]  /*a5d0*/  FFMA R43, R40, R5, R5 ;  /* 0x00000005282b7223 */ /* 0x000fe20000000005 */
[----:B------:R-:W-:Y:S01]  /*a5e0*/  FSEL R5, -|R61|, R61, P4 ;  /* 0x0000003d3d057208 */ /* 0x000fe20002000300 */
[----:B------:R-:W-:Y:S01]  /*a5f0*/  FFMA R38, R45, R38, R47 ;  /* 0x000000262d267223 */ /* 0x000fe2000000002f */
[----:B------:R-:W-:Y:S01]  /*a600*/  FMUL R42, R92, R53 ;  /* 0x000000355c2a7220 */ /* 0x000fe20000400000 */
[----:B------:R-:W-:-:S02]  /*a610*/  HADD2.F32 R40, -RZ, R7.H1_H1 ;  /* 0x30000007ff287230 */ /* 0x000fc40000004100 */
[----:B------:R-:W-:Y:S01]  /*a620*/  FFMA R45, R38, R5, R5 ;  /* 0x00000005262d7223 */ /* 0x000fe20000000005 */
[----:B------:R-:W2:Y:S01]  /*a630*/  @P3 MUFU.EX2 R44, R43 ;  /* 0x0000002b002c3308 */ /* 0x000ea20000000800 */
[----:B------:R-:W-:Y:S02]  /*a640*/  HADD2.F32 R38, -RZ, R7.H0_H0 ;  /* 0x20000007ff267230 */ /* 0x000fe40000004100 */
[----:B------:R-:W-:Y:S01]  /*a650*/  FMUL R5, R92, R54 ;  /* 0x000000365c057220 */ /* 0x000fe20000400000 */
[C---:B------:R-:W-:Y:S01]  /*a660*/  FFMA R47, R91.reuse, R6, R42 ;  /* 0x000000065b2f7223 */ /* 0x040fe2000000002a */
[C---:B------:R-:W-:Y:S02]  /*a670*/  FFMA R55, R91.reuse, R40, R55 ;  /* 0x000000285b377223 */ /* 0x040fe40000000037 */
[----:B------:R-:W-:Y:S01]  /*a680*/  FFMA R48, R91, R38, R5 ;  /* 0x000000265b307223 */ /* 0x000fe20000000005 */
[----:B------:R-:W-:Y:S01]  /*a690*/  FMUL R50, R47, 0.70710676908493041992 ;  /* 0x3f3504f32f327820 */ /* 0x000fe20000400000 */
[----:B------:R-:W3:Y:S01]  /*a6a0*/  @P4 MUFU.EX2 R46, R45 ;  /* 0x0000002d002e4308 */ /* 0x000ee20000000800 */
[----:B-1----:R-:W-:Y:S01]  /*a6b0*/  @P2 FADD R41, -R41, 1 ;  /* 0x3f80000029292421 */ /* 0x002fe20000000100 */
[----:B------:R-:W-:Y:S01]  /*a6c0*/  FMUL R52, R48, 0.70710676908493041992 ;  /* 0x3f3504f330347820 */ /* 0x000fe20000400000 */
[----:B------:R-:W-:Y:S01]  /*a6d0*/  FMUL R53, R55, 0.70710676908493041992 ;  /* 0x3f3504f337357820 */ /* 0x000fe20000400000 */
[----:B------:R-:W-:-:S02]  /*a6e0*/  FMUL R5, R50, R50 ;  /* 0x0000003232057220 */ /* 0x000fc40000400000 */
[----:B------:R-:W-:Y:S01]  /*a6f0*/  @P2 LOP3.LUT R39, R41, 0x80000000, R60, 0xb8, !PT ;  /* 0x8000000029272812 */ /* 0x000fe200078eb83c */
[----:B------:R-:W-:Y:S01]  /*a700*/  FMUL R7, R52, R52 ;  /* 0x0000003434077220 */ /* 0x000fe20000400000 */
[----:B------:R-:W-:Y:S01]  /*a710*/  FSETP.GE.AND P2, PT, |R50|, 1.0029599666595458984, PT ;  /* 0x3f8060fe3200780b */ /* 0x000fe20003f46200 */
[----:B--2---:R-:W-:Y:S01]  /*a720*/  @P3 FADD R44, -R44, 1 ;  /* 0x3f8000002c2c3421 */ /* 0x004fe20000000100 */
[----:B------:R-:W-:Y:S01]  /*a730*/  FMUL R41, R53, R53 ;  /* 0x0000003535297220 */ /* 0x000fe20000400000 */
[----:B------:R-:W-:Y:S01]  /*a740*/  FADD R39, R39, 1 ;  /* 0x3f80000027277421 */ /* 0x000fe20000000000 */
[----:B------:R-:W-:Y:S02]  /*a750*/  FSEL R5, |R50|, R5, P2 ;  /* 0x0000000532057208 */ /* 0x000fe40001000200 */
[----:B------:R-:W-:Y:S02]  /*a760*/  @P3 LOP3.LUT R43, R44, 0x80000000, R59, 0xb8, !PT ;  /* 0x800000002c2b3812 */ /* 0x000fe400078eb83b */
[----:B------:R-:W-:Y:S01]  /*a770*/  FSETP.GE.AND P3, PT, |R52|, 1.0029599666595458984, PT ;  /* 0x3f8060fe3400780b */ /* 0x000fe20003f66200 */
[----:B---3--:R-:W-:Y:S01]  /*a780*/  @P4 FADD R46, -R46, 1 ;  /* 0x3f8000002e2e4421 */ /* 0x008fe20000000100 */
[----:B------:R-:W-:Y:S01]  /*a790*/  FSEL R6, R0, 8.4834944573231041431e-05, P2 ;  /* 0x38b1e96a00067808 */ /* 0x000fe20001000000 */
[----:B------:R-:W-:Y:S01]  /*a7a0*/  FADD R43, R43, 1 ;  /* 0x3f8000002b2b7421 */ /* 0x000fe20000000000 */
[----:B------:R-:W-:-:S02]  /*a7b0*/  FSEL R38, -R3, -0.00082130916416645050049, P2 ;  /* 0xba574d2003267808 */ /* 0x000fc40001000100 */
[----:B------:R-:W-:Y:S02]  /*a7c0*/  @P4 LOP3.LUT R45, R46, 0x80000000, R61, 0xb8, !PT ;  /* 0x800000002e2d4812 */ /* 0x000fe400078eb83d */
[----:B------:R-:W-:Y:S01]  /*a7d0*/  FSETP.GE.AND P4, PT, |R53|, 1.0029599666595458984, PT ;  /* 0x3f8060fe3500780b */ /* 0x000fe20003f86200 */
[----:B------:R-:W-:Y:S01]  /*a7e0*/  FFMA R6, R5, R6, R38 ;  /* 0x0000000605067223 */ /* 0x000fe20000000026 */
[----:B------:R-:W-:Y:S01]  /*a7f0*/  FSEL R7, |R52|, R7, P3 ;  /* 0x0000000734077208 */ /* 0x000fe20001800200 */
[----:B------:R-:W-:Y:S01]  /*a800*/  FADD R45, R45, 1 ;  /* 0x3f8000002d2d7421 */ /* 0x000fe20000000000 */
[C---:B------:R-:W-:Y:S02]  /*a810*/  FSEL R40, R0.reuse, 8.4834944573231041431e-05, P3 ;  /* 0x38b1e96a00287808 */ /* 0x040fe40001800000 */
[----:B------:R-:W-:Y:S02]  /*a820*/  FSEL R42, -R3, -0.00082130916416645050049, P3 ;  /* 0xba574d20032a7808 */ /* 0x000fe40001800100 */
[----:B------:R-:W-:-:S02]  /*a830*/  FSEL R44, R0, 8.4834944573231041431e-05, P4 ;  /* 0x38b1e96a002c7808 */ /* 0x000fc40002000000 */
[C---:B------:R-:W-:Y:S01]  /*a840*/  FSEL R0, R12.reuse, 0.0052134888246655464172, P2 ;  /* 0x3baad5ea0c007808 */ /* 0x040fe20001000000 */
[----:B------:R-:W-:Y:S01]  /*a850*/  FFMA R40, R7, R40, R42 ;  /* 0x0000002807287223 */ /* 0x000fe2000000002a */
[C---:B------:R-:W-:Y:S02]  /*a860*/  FSEL R38, R12.reuse, 0.0052134888246655464172, P3 ;  /* 0x3baad5ea0c267808 */ /* 0x040fe40001800000 */
[----:B------:R-:W-:Y:S01]  /*a870*/  FSEL R42, R12, 0.0052134888246655464172, P4 ;  /* 0x3baad5ea0c2a7808 */ /* 0x000fe20002000000 */
[----:B------:R-:W-:Y:S01]  /*a880*/  FFMA R0, R5, R6, R0 ;  /* 0x0000000605007223 */ /* 0x000fe20000000000 */
[----:B------:R-:W-:Y:S01]  /*a890*/  FSEL R46, -R3, -0.00082130916416645050049, P4 ;  /* 0xba574d20032e7808 */ /* 0x000fe20002000100 */
[----:B------:R-:W-:Y:S01]  /*a8a0*/  FFMA R38, R7, R40, R38 ;  /* 0x0000002807267223 */ /* 0x000fe20000000026 */
[----:B------:R-:W-:Y:S02]  /*a8b0*/  FSEL R41, |R53|, R41, P4 ;  /* 0x0000002935297208 */ /* 0x000fe40002000200 */
[----:B------:R-:W-:-:S02]  /*a8c0*/  FSEL R12, -R13, -0.026868773624300956726, P2 ;  /* 0xbcdc1be70d0c7808 */ /* 0x000fc40001000100 */
        /* <DEDUP_REMOVED lines=8> */
[----:B------:R-:W-:Y:S01]  /*a950*/  FFMA R38, R7, R38, R40 ;  /* 0x0000002607267223 */ /* 0x000fe20000000028 */
[----:B------:R-:W-:Y:S02]  /*a960*/  FSEL R46, -R13, -0.026868773624300956726, P4 ;  /* 0xbcdc1be70d2e7808 */ /* 0x000fe40002000100 */
        /* <DEDUP_REMOVED lines=22> */
[----:B------:R-:W-:Y:S01]  /*aad0*/  FMUL R14, R43, R8 ;  /* 0x000000082b0e7220 */ /* 0x000fe20000400000 */
[----:B------:R-:W-:Y:S01]  /*aae0*/  FMUL R4, R47, 0.5 ;  /* 0x3f0000002f047820 */ /* 0x000fe20000400000 */
[----:B------:R-:W-:Y:S01]  /*aaf0*/  FFMA R13, R13, R6, R6 ;  /* 0x000000060d0d7223 */ /* 0x000fe20000000006 */
[----:B------:R-:W2:Y:S01]  /*ab00*/  @P3 MUFU.EX2 R3, R7 ;  /* 0x0000000700033308 */ /* 0x000ea20000000800 */
[----:B------:R-:W-:-:S07]  /*ab10*/  FMUL R8, R55, 0.5 ;  /* 0x3f00000037087820 */ /* 0x000fce0000400000 */
[----:B------:R-:W3:Y:S01]  /*ab20*/  @P4 MUFU.EX2 R6, R13 ;  /* 0x0000000d00064308 */ /* 0x000ee20000000800 */
[----:B-1----:R-:W-:-:S05]  /*ab30*/  @P2 FADD R0, -R0, 1 ;  /* 0x3f80000000002421 */ /* 0x002fca0000000100 */
[----:B------:R-:W-:Y:S01]  /*ab40*/  @P2 LOP3.LUT R5, R0, 0x80000000, R50, 0xb8, !PT ;  /* 0x8000000000052812 */ /* 0x000fe200078eb832 */
[----:B------:R-:W-:Y:S01]  /*ab50*/  FMUL R0, R11, 0.5 ;  /* 0x3f0000000b007820 */ /* 0x000fe20000400000 */
[----:B--2---:R-:W-:-:S03]  /*ab60*/  @P3 FADD R3, -R3, 1 ;  /* 0x3f80000003033421 */ /* 0x004fc60000000100 */
[----:B------:R-:W-:Y:S01]  /*ab70*/  FMUL R37, R37, R0 ;  /* 0x0000000025257220 */ /* 0x000fe20000400000 */
[----:B------:R-:W-:Y:S01]  /*ab80*/  FMUL R0, R58, 0.5 ;  /* 0x3f0000003a007820 */ /* 0x000fe20000400000 */
[----:B------:R-:W-:Y:S01]  /*ab90*/  FADD R5, R5, 1 ;  /* 0x3f80000005057421 */ /* 0x000fe20000000000 */
[----:B------:R-:W-:Y:S01]  /*aba0*/  @P3 LOP3.LUT R7, R3, 0x80000000, R52, 0xb8, !PT ;  /* 0x8000000003073812 */ /* 0x000fe200078eb834 */
[----:B------:R-:W-:Y:S01]  /*abb0*/  FMUL R3, R34, 0.5 ;  /* 0x3f00000022037820 */ /* 0x000fe20000400000 */
[----:B------:R-:W-:Y:S01]  /*abc0*/  FMUL R0, R45, R0 ;  /* 0x000000002d007220 */ /* 0x000fe20000400000 */
[----:B---3--:R-:W-:Y:S01]  /*abd0*/  @P4 FADD R6, -R6, 1 ;  /* 0x3f80000006064421 */ /* 0x008fe20000000100 */
[----:B------:R-:W-:Y:S01]  /*abe0*/  FMUL R9, R5, R4 ;  /* 0x0000000405097220 */ /* 0x000fe20000400000 */
[----:B------:R-:W-:Y:S01]  /*abf0*/  FADD R7, R7, 1 ;  /* 0x3f80000007077421 */ /* 0x000fe20000000000 */
[----:B------:R-:W-:Y:S01]  /*ac00*/  FMUL R3, R36, R3 ;  /* 0x0000000324037220 */ /* 0x000fe20000400000 */
[----:B------:R-:W-:-:S02]  /*ac10*/  F2FP.F16.F32.PACK_AB R4, R26, R21 ;  /* 0x000000151a04723e */ /* 0x000fc400000000ff */
[----:B------:R-:W-:Y:S01]  /*ac20*/  @P4 LOP3.LUT R13, R6, 0x80000000, R53, 0xb8, !PT ;  /* 0x80000000060d4812 */ /* 0x000fe200078eb835 */
[----:B------:R-:W-:Y:S01]  /*ac30*/  FMUL R6, R49, 0.5 ;  /* 0x3f00000031067820 */ /* 0x000fe20000400000 */
[----:B------:R-:W-:Y:S02]  /*ac40*/  F2FP.F16.F32.PACK_AB R5, R28, R27 ;  /* 0x0000001b1c05723e */ /* 0x000fe400000000ff */
[----:B------:R-:W-:Y:S01]  /*ac50*/  F2FP.F16.F32.PACK_AB R12, R37, R12 ;  /* 0x0000000c250c723e */ /* 0x000fe200000000ff */
[----:B------:R-:W-:Y:S01]  /*ac60*/  FMUL R39, R39, R6 ;  /* 0x0000000627277220 */ /* 0x000fe20000400000 */
[----:B------:R-:W-:Y:S01]  /*ac70*/  FMUL R6, R48, 0.5 ;  /* 0x3f00000030067820 */ /* 0x000fe20000400000 */
[----:B------:R-:W-:-:S03]  /*ac80*/  FADD R13, R13, 1 ;  /* 0x3f8000000d0d7421 */ /* 0x000fc60000000000 */
[----:B------:R-:W-:Y:S01]  /*ac90*/  FMUL R15, R7, R6 ;  /* 0x00000006070f7220 */ /* 0x000fe20000400000 */
[----:B------:R-:W-:Y:S01]  /*aca0*/  FMUL R8, R13, R8 ;  /* 0x000000080d087220 */ /* 0x000fe20000400000 */
[----:B------:R-:W-:Y:S02]  /*acb0*/  F2FP.F16.F32.PACK_AB R6, R29, R10 ;  /* 0x0000000a1d06723e */ /* 0x000fe400000000ff */
[----:B------:R-:W-:Y:S02]  /*acc0*/  F2FP.F16.F32.PACK_AB R7, R3, R30 ;  /* 0x0000001e0307723e */ /* 0x000fe400000000ff */
[----:B------:R-:W-:Y:S02]  /*acd0*/  F2FP.F16.F32.PACK_AB R13, R14, R39 ;  /* 0x000000270e0d723e */ /* 0x000fe400000000ff */
[----:B------:R-:W-:Y:S01]  /*ace0*/  F2FP.F16.F32.PACK_AB R14, R9, R0 ;  /* 0x00000000090e723e */ /* 0x000fe200000000ff */
[----:B------:R1:W-:Y:S01]  /*acf0*/  STSM.16.M88.4 [R56+0x6200], R4 ;  /* 0x0062000438007844 */ /* 0x0003e20000000200 */
[----:B------:R-:W-:-:S05]  /*ad00*/  F2FP.F16.F32.PACK_AB R15, R8, R15 ;  /* 0x0000000f080f723e */ /* 0x000fca00000000ff */
        /* <DEDUP_REMOVED lines=12> */
[----:B------:R-:W-:Y:S02]  /*add0*/  UIADD3 UR4, UR51, 0x6200, URZ ;  /* 0x0000620033047890 */ /* 0x000fe4000fffe03f */
[----:B------:R-:W-:Y:S01]  /*ade0*/  UIADD3.X UR9, URZ, UR43, URZ, UP0, !UPT ;  /* 0x0000002b3f097290 */ /* 0x000fe200087fe43f */
[----:B------:R-:W-:-:S08]  /*adf0*/  UMOV UR7, UR47 ;  /* 0x0000002f00077c82 */ /* 0x000fd00008000000 */
[----:B------:R2:W-:Y:S01]  /*ae00*/  UTMASTG.3D [UR4], [UR8] ;  /* 0x00000004080073b5 */ /* 0x0005e20008010000 */
[----:B------:R0:W-:Y:S01]  /*ae10*/  UTMACMDFLUSH ;  /* 0x00000000000079b7 */ /* 0x0001e20000000000 */
[----:B--2---:R-:W-:-:S04]  /*ae20*/  DEPBAR.LE SB0, 0x1 ;  /* 0x000080400000791a */ /* 0x004fc80000000000 */
.L_x_87:
[----:B------:R-:W-:Y:S05]  /*ae30*/  BSYNC B0 ;  /* 0x0000000000007941 */ /* 0x000fea0003800000 */
.L_x_86:
[----:B------:R-:W-:Y:S06]  /*ae40*/  BAR.SYNC.DEFER_BLOCKING 0x1, 0x100 ;  /* 0x0044000000007b1d */ /* 0x000fec0000010000 */
[----:B------:R-:W-:Y:S04]  /*ae50*/  BSSY B0, `(.L_x_88) ;  /* 0x0000009000007945 */ /* 0x000fe80003800000 */
[----:B------:R-:W-:Y:S05]  /*ae60*/  @P0 BRA `(.L_x_89) ;  /* 0x00000000001c0947 */ /* 0x000fea0003800000 */
[----:B------:R-:W-:-:S13]  /*ae70*/  ISETP.NE.AND P0, PT, R110, 0x3, PT ;  /* 0x000000036e00780c */ /* 0x000fda0003f05270 */
[----:B------:R-:W-:Y:S05]  /*ae80*/  @!P0 BRA `(.L_x_90) ;  /* 0x0000000000048947 */ /* 0x000fea0003800000 */
[----:B------:R-:W-:Y:S01]  /*ae90*/  BPT.TRAP 0x1 ;  /* 0x000000040000795c */ /* 0x000fe20000300000 */
.L_x_90:
[----:B------:R-:W-:-:S04]  /*aea0*/  ULEA UR4, UR48, UR51, 0x3 ;  /* 0x0000003330047291 */ /* 0x000fc8000f8e183f */
[----:B------:R-:W-:-:S04]  /*aeb0*/  UIADD3 UR4, UR4, 0x60, URZ ;  /* 0x0000006004047890 */ /* 0x000fc8000fffe03f */
[----:B------:R-:W-:-:S09]  /*aec0*/  UPRMT UR4, UR52, 0x654, UR4 ;  /* 0x0000065434047896 */ /* 0x000fd20008000004 */
[----:B------:R-:W-:Y:S03]  /*aed0*/  SYNCS.ARRIVE.TRANS64.RED.A1T0 RZ, [UR4], RZ ;  /* 0x000000ffffff79a7 */ /* 0x000fe60008100404 */
.L_x_89:
[----:B------:R-:W-:Y:S05]  /*aee0*/  BSYNC B0 ;  /* 0x0000000000007941 */ /* 0x000fea0003800000 */
.L_x_88:
[----:B------:R-:W-:Y:S01]  /*aef0*/  IADD3 R16, P0, R16, UR38, RZ ;  /* 0x0000002610107c10 */ /* 0x000fe2000ff1e0ff */
[----:B------:R-:W-:Y:S01]  /*af00*/  ULDC.64 UR4, c[0x0][0x8f8] ;  /* 0x00023e0000047ab9 */ /* 0x000fe20000000a00 */
[----:B------:R-:W-:Y:S01]  /*af10*/  UIADD3 UR48, UR48, 0x1, URZ ;  /* 0x0000000130307890 */ /* 0x000fe2000fffe03f */
[----:B------:R-:W-:Y:S01]  /*af20*/  PRMT R0, RZ, 0x7610, R0 ;  /* 0x00007610ff007816 */ /* 0x000fe20000000000 */
[----:B------:R-:W-:Y:S01]  /*af30*/  UMOV UR47, 0xffffffff ;  /* 0xffffffff002f7882 */ /* 0x000fe20000000000 */
[----:B------:R-:W-:Y:S01]  /*af40*/  IADD3.X R17, R17, UR37, RZ, P0, !PT ;  /* 0x0000002511117c10 */ /* 0x000fe200087fe4ff */
[----:B------:R-:W-:Y:S01]  /*af50*/  UISETP.NE.AND UP0, UPT, UR48, 0x4, UPT ;  /* 0x000000043000788c */ /* 0x000fe2000bf05270 */
[----:B------:R-:W-:Y:S01]  /*af60*/  ISETP.GE.U32.AND P0, PT, R16, UR4, PT ;  /* 0x0000000410007c0c */ /* 0x000fe2000bf06070 */
[----:B------:R-:W-:Y:S01]  /*af70*/  IMAD.MOV.U32 R97, RZ, RZ, -0x1 ;  /* 0xffffffffff617424 */ /* 0x000fe200078e00ff */
[----:B------:R-:W-:Y:S01]  /*af80*/  MOV R96, 0xffffffff ;  /* 0xffffffff00607802 */ /* 0x000fe20000000f00 */
[----:B------:R-:W-:Y:S01]  /*af90*/  USEL UR48, UR48, URZ, UP0 ;  /* 0x0000003f30307287 */ /* 0x000fe20008000000 */
[----:B------:R-:W-:-:S13]  /*afa0*/  ISETP.GE.U32.AND.EX P0, PT, R17, UR5, PT, P0 ;  /* 0x0000000511007c0c */ /* 0x000fda000bf06100 */
[----:B------:R-:W-:Y:S05]  /*afb0*/  @P0 BRA `(.L_x_91) ;  /* 0x0000000400640947 */ /* 0x000fea0003800000 */
[----:B-1----:R-:W1:Y:S01]  /*afc0*/  S2R R12, SR_CTAID.X ;  /* 0x00000000000c7919 */ /* 0x002e620000002500 */
[----:B------:R-:W2:Y:S01]  /*afd0*/  LDC.64 R10, c[0x0][0x8d0] ;  /* 0x00023400ff0a7b82 */ /* 0x000ea20000000a00 */
[----:B------:R-:W-:Y:S01]  /*afe0*/  ULDC UR4, c[0x0][0x150] ;  /* 0x0000540000047ab9 */ /* 0x000fe20000000800 */
[----:B------:R-:W-:Y:S01]  /*aff0*/  IMAD.MOV.U32 R8, RZ, RZ, R16 ;  /* 0x000000ffff087224 */ /* 0x000fe200078e0010 */
[----:B------:R-:W3:Y:S01]  /*b000*/  S2R R26, SR_CTAID.Y ;  /* 0x00000000001a7919 */ /* 0x000ee20000002600 */
[----:B------:R-:W-:-:S04]  /*b010*/  MOV R9, R17 ;  /* 0x0000001100097202 */ /* 0x000fc80000000f00 */
[----:B------:R-:W4:Y:S08]  /*b020*/  LDC R25, c[0x0][0x144] ;  /* 0x00005100ff197b82 */ /* 0x000f300000000800 */
[----:B------:R-:W3:Y:S08]  /*b030*/  LDC R0, c[0x0][0x8d8] ;  /* 0x00023600ff007b82 */ /* 0x000ef00000000800 */
[----:B------:R-:W3:Y:S01]  /*b040*/  LDC.64 R14, c[0x0][0x8c8] ;  /* 0x00023200ff0e7b82 */ /* 0x000ee20000000a00 */
[----:B--2---:R-:W-:-:S04]  /*b050*/  ISETP.NE.U32.AND P0, PT, R10, RZ, PT ;  /* 0x000000ff0a00720c */ /* 0x004fc80003f05070 */
[----:B------:R-:W-:Y:S02]  /*b060*/  ISETP.NE.AND.EX P0, PT, R11, RZ, PT, P0 ;  /* 0x000000ff0b00720c */ /* 0x000fe40003f05300 */
[----:B-1----:R-:W-:-:S05]  /*b070*/  I2FP.F32.U32 R3, R12 ;  /* 0x0000000c00037245 */ /* 0x002fca0000201000 */
[----:B------:R-:W-:-:S04]  /*b080*/  FMUL R3, R3, UR4 ;  /* 0x0000000403037c20 */ /* 0x000fc80008400000 */
[----:B------:R1:W2:Y:S02]  /*b090*/  F2I.U32.TRUNC.NTZ R24, R3 ;  /* 0x0000000300187305 */ /* 0x0002a4000020f000 */
[----:B----4-:R-:W-:Y:S05]  /*b0a0*/  @!P0 BRA `(.L_x_92) ;  /* 0x0000000000288947 */ /* 0x010fea0003800000 */
[----:B-1----:R-:W1:Y:S02]  /*b0b0*/  LDC R3, c[0x0][0x8dc] ;  /* 0x00023700ff037b82 */ /* 0x002e640000000800 */
[----:B-1----:R-:W-:-:S05]  /*b0c0*/  IADD3 R3, P0, R16, R3, RZ ;  /* 0x0000000310037210 */ /* 0x002fca0007f1e0ff */
[----:B------:R-:W-:-:S04]  /*b0d0*/  IMAD.X R13, RZ, RZ, R17, P0 ;  /* 0x000000ffff0d7224 */ /* 0x000fc800000e0611 */
[----:B------:R-:W-:-:S04]  /*b0e0*/  IMAD.WIDE.U32 R4, R13, R10, RZ ;  /* 0x0000000a0d047225 */ /* 0x000fc800078e00ff */
[----:B------:R-:W-:-:S04]  /*b0f0*/  IMAD.WIDE.U32 R6, P0, R3, R11, R4 ;  /* 0x0000000b03067225 */ /* 0x000fc80007800004 */
[----:B------:R-:W-:Y:S01]  /*b100*/  IMAD.WIDE.U32 R4, R3, R10, RZ ;  /* 0x0000000a03047225 */ /* 0x000fe200078e00ff */
[----:B------:R-:W-:-:S03]  /*b110*/  MOV R8, R7 ;  /* 0x0000000700087202 */ /* 0x000fc60000000f00 */
[----:B------:R-:W-:Y:S01]  /*b120*/  IMAD.X R9, RZ, RZ, RZ, P0 ;  /* 0x000000ffff097224 */ /* 0x000fe200000e06ff */
[----:B------:R-:W-:-:S05]  /*b130*/  IADD3 RZ, P0, R5, R6, RZ ;  /* 0x0000000605ff7210 */ /* 0x000fca0007f1e0ff */
[----:B------:R-:W-:-:S08]  /*b140*/  IMAD.WIDE.U32.X R8, R13, R11, R8, P0 ;  /* 0x0000000b0d087225 */ /* 0x000fd000000e0408 */
.L_x_92:
[----:B------:R-:W4:Y:S01]  /*b150*/  LDC.64 R20, c[0x0][0x8e8] ;  /* 0x00023a00ff147b82 */ /* 0x000f220000000a00 */
[-CC-:B---3--:R-:W-:Y:S01]  /*b160*/  SHF.R.U64 R32, R8, R0.reuse, R9.reuse ;  /* 0x0000000008207219 */ /* 0x188fe20000001209 */
[----:B--2---:R-:W-:Y:S01]  /*b170*/  IMAD.MOV R24, RZ, RZ, -R24 ;  /* 0x000000ffff187224 */ /* 0x004fe200078e0a18 */
[----:B------:R-:W-:Y:S01]  /*b180*/  SHF.R.U32.HI R0, RZ, R0, R9 ;  /* 0x00000000ff007219 */ /* 0x000fe20000011609 */
[----:B------:R-:W-:Y:S01]  /*b190*/  ULDC UR4, c[0x0][0x154] ;  /* 0x0000550000047ab9 */ /* 0x000fe20000000800 */
[----:B-1----:R-:W-:Y:S01]  /*b1a0*/  IADD3 R3, P0, RZ, -R32, RZ ;  /* 0x80000020ff037210 */ /* 0x002fe20007f1e0ff */
[----:B------:R-:W-:Y:S02]  /*b1b0*/  IMAD R25, R25, R24, R12 ;  /* 0x0000001819197224 */ /* 0x000fe400078e020c */
[----:B------:R-:W1:Y:S01]  /*b1c0*/  LDC R6, c[0x0][0x8c0] ;  /* 0x00023000ff067b82 */ /* 0x000e620000000800 */
[----:B------:R-:W-:Y:S02]  /*b1d0*/  IMAD.MOV.U32 R7, RZ, RZ, 0x1 ;  /* 0x00000001ff077424 */ /* 0x000fe400078e00ff */
[----:B------:R-:W-:-:S04]  /*b1e0*/  IMAD.X R5, RZ, RZ, ~R0, P0 ;  /* 0x000000ffff057224 */ /* 0x000fc800000e0e00 */
[-C--:B------:R-:W-:Y:S01]  /*b1f0*/  IMAD R0, R5, R14.reuse, RZ ;  /* 0x0000000e05007224 */ /* 0x080fe200078e02ff */
[----:B------:R-:W2:Y:S01]  /*b200*/  LDC R8, c[0x0][0x8b0] ;  /* 0x00022c00ff087b82 */ /* 0x000ea20000000800 */
[----:B------:R-:W-:-:S04]  /*b210*/  IMAD.WIDE.U32 R4, R3, R14, R16 ;  /* 0x0000000e03047225 */ /* 0x000fc800078e0010 */
[----:B------:R-:W-:Y:S01]  /*b220*/  IMAD R3, R3, R15, R0 ;  /* 0x0000000f03037224 */ /* 0x000fe200078e0200 */
[----:B------:R-:W-:Y:S02]  /*b230*/  I2FP.F32.U32 R0, R26 ;  /* 0x0000001a00007245 */ /* 0x000fe40000201000 */
[----:B------:R-:W3:Y:S01]  /*b240*/  LDC R28, c[0x0][0x900] ;  /* 0x00024000ff1c7b82 */ /* 0x000ee20000000800 */
[----:B----4-:R-:W-:Y:S02]  /*b250*/  ISETP.NE.U32.AND P0, PT, R20, RZ, PT ;  /* 0x000000ff1400720c */ /* 0x010fe40003f05070 */
[----:B------:R-:W-:Y:S01]  /*b260*/  IADD3 R3, R5, R3, RZ ;  /* 0x0000000305037210 */ /* 0x000fe20007ffe0ff */
[----:B------:R-:W-:Y:S01]  /*b270*/  FMUL R0, R0, UR4 ;  /* 0x0000000400007c20 */ /* 0x000fe20008400000 */
[----:B------:R-:W-:Y:S01]  /*b280*/  ISETP.NE.AND.EX P0, PT, R21, RZ, PT, P0 ;  /* 0x000000ff1500720c */ /* 0x000fe20003f05300 */
[----:B------:R-:W-:Y:S02]  /*b290*/  IMAD.MOV.U32 R5, RZ, RZ, -0x1 ;  /* 0xffffffffff057424 */ /* 0x000fe400078e00ff */
[----:B------:R-:W4:Y:S01]  /*b2a0*/  LDC R15, c[0x0][0x148] ;  /* 0x00005200ff0f7b82 */ /* 0x000f220000000800 */
[-CC-:B-1----:R-:W-:Y:S01]  /*b2b0*/  SHF.R.U64 R12, R4, R6.reuse, R3.reuse ;  /* 0x00000006040c7219 */ /* 0x182fe20000001203 */
[----:B------:R1:W1:Y:S01]  /*b2c0*/  F2I.U32.TRUNC.NTZ R13, R0 ;  /* 0x00000000000d7305 */ /* 0x000262000020f000 */
[----:B------:R-:W-:-:S05]  /*b2d0*/  SHF.R.U32.HI R3, RZ, R6, R3 ;  /* 0x00000006ff037219 */ /* 0x000fca0000011603 */
[----:B------:R-:W1:Y:S01]  /*b2e0*/  LDC R24, c[0x0][0x8a8] ;  /* 0x00022a00ff187b82 */ /* 0x000e620000000800 */
[-CC-:B--2---:R-:W-:Y:S02]  /*b2f0*/  SHF.R.U64 R10, R12, R8.reuse, R3.reuse ;  /* 0x000000080c0a7219 */ /* 0x184fe40000001203 */
[----:B------:R-:W-:-:S05]  /*b300*/  SHF.R.U32.HI R3, RZ, R8, R3 ;  /* 0x00000008ff037219 */ /* 0x000fca0000011603 */
[----:B------:R-:W2:Y:S01]  /*b310*/  LDC R29, c[0x0][0x8f0] ;  /* 0x00023c00ff1d7b82 */ /* 0x000ea20000000800 */
[-C--:B---3--:R-:W-:Y:S02]  /*b320*/  SHF.L.U32 R4, R5, R28.reuse, RZ ;  /* 0x0000001c05047219 */ /* 0x088fe400000006ff */
[--C-:B------:R-:W-:Y:S02]  /*b330*/  SHF.R.U64 R14, R10, R28, R3.reuse ;  /* 0x0000001c0a0e7219 */ /* 0x100fe40000001203 */
[----:B------:R-:W-:Y:S02]  /*b340*/  LOP3.LUT R27, RZ, R4, RZ, 0x33, !PT ;  /* 0x00000004ff1b7212 */ /* 0x000fe400078e33ff */
[-C--:B------:R-:W-:Y:S01]  /*b350*/  SHF.R.U32.HI R5, RZ, R28.reuse, R3 ;  /* 0x0000001cff057219 */ /* 0x080fe20000011603 */
[----:B------:R-:W3:Y:S01]  /*b360*/  LDC R30, c[0x0][0x8e0] ;  /* 0x00023800ff1e7b82 */ /* 0x000ee20000000800 */
[----:B------:R-:W-:Y:S02]  /*b370*/  SHF.L.U32 R96, R7, R28, RZ ;  /* 0x0000001c07607219 */ /* 0x000fe400000006ff */
[----:B------:R-:W-:-:S05]  /*b380*/  MOV R4, R14 ;  /* 0x0000000e00047202 */ /* 0x000fca0000000f00 */
        /* <DEDUP_REMOVED lines=12> */
.L_x_93:
[----:B------:R-:W-:Y:S01]  /*b450*/  ISETP.NE.AND P0, PT, R2, 0x1, PT ;  /* 0x000000010200780c */ /* 0x000fe20003f05270 */
[----:B-1----:R-:W-:Y:S01]  /*b460*/  VIADD R7, R24, 0xffffffff ;  /* 0xffffffff18077836 */ /* 0x002fe20000000000 */
[----:B--2---:R-:W-:Y:S01]  /*b470*/  SHF.R.U64 R0, R4, R29, R5 ;  /* 0x0000001d04007219 */ /* 0x004fe20000001205 */
[----:B------:R-:W-:Y:S01]  /*b480*/  IMAD.MOV R13, RZ, RZ, -R13 ;  /* 0x000000ffff0d7224 */ /* 0x000fe200078e0a0d */
[----:B------:R-:W-:Y:S02]  /*b490*/  LOP3.LUT R5, R10, R27, RZ, 0xc0, !PT ;  /* 0x0000001b0a057212 */ /* 0x000fe400078ec0ff */
[----:B------:R-:W-:Y:S02]  /*b4a0*/  IADD3 R3, -R0, RZ, RZ ;  /* 0x000000ff00037210 */ /* 0x000fe40007ffe1ff */
[----:B------:R-:W-:Y:S01]  /*b4b0*/  R2UR UR47, R32 ;  /* 0x00000000202f72ca */ /* 0x000fe200000e0000 */
[----:B------:R-:W-:Y:S01]  /*b4c0*/  IMAD R96, R96, R0, R5 ;  /* 0x0000000060607224 */ /* 0x000fe200078e0205 */
[----:B------:R-:W-:Y:S01]  /*b4d0*/  LOP3.LUT R5, R12, R7, RZ, 0xc0, !PT ;  /* 0x000000070c057212 */ /* 0x000fe200078ec0ff */
[----:B---3--:R-:W-:-:S02]  /*b4e0*/  IMAD R0, R3, R30, R14 ;  /* 0x0000001e03007224 */ /* 0x008fc400078e020e */
[----:B----4-:R-:W-:Y:S02]  /*b4f0*/  @P0 IMAD R25, R15, R13, R26 ;  /* 0x0000000d0f190224 */ /* 0x010fe400078e021a */
[----:B------:R-:W-:Y:S02]  /*b500*/  IMAD R3, R0, R24, R5 ;  /* 0x0000001800037224 */ /* 0x000fe400078e0205 */
[----:B------:R-:W-:Y:S02]  /*b510*/  IMAD R96, R96, R31, R25 ;  /* 0x0000001f60607224 */ /* 0x000fe400078e0219 */
[----:B------:R-:W-:-:S03]  /*b520*/  IMAD.MOV.U32 R0, RZ, RZ, 0x1 ;  /* 0x00000001ff007424 */ /* 0x000fc600078e00ff */
[----:B------:R-:W-:Y:S02]  /*b530*/  SEL R97, R3, R96, !P0 ;  /* 0x0000006003617207 */ /* 0x000fe40004000000 */
[----:B------:R-:W-:-:S07]  /*b540*/  SEL R96, R96, R3, !P0 ;  /* 0x0000000360607207 */ /* 0x000fce0004000000 */
.L_x_91:
[----:B------:R-:W-:Y:S01]  /*b550*/  R2UR UR50, R23 ;  /* 0x00000000173272ca */ /* 0x000fe200000e0000 */
[----:B------:R-:W-:Y:S01]  /*b560*/  UIADD3 UR49, UR49, 0x4, URZ ;  /* 0x0000000431317890 */ /* 0x000fe2000fffe03f */
[----:B------:R-:W-:-:S11]  /*b570*/  LOP3.LUT P0, RZ, R0, 0xff, RZ, 0xc0, !PT ;  /* 0x000000ff00ff7812 */ /* 0x000fd6000780c0ff */
[----:B------:R-:W-:Y:S02]  /*b580*/  ULOP3.LUT UR50, UR50, 0x3, URZ, 0xc0, !UPT ;  /* 0x0000000332327892 */ /* 0x000fe4000f8ec03f */
[----:B------:R-:W-:Y:S10]  /*b590*/  @P0 BRA `(.L_x_94) ;  /* 0xffffff6000540947 */ /* 0x000ff4000383ffff */
[----:B------:R-:W-:-:S13]  /*b5a0*/  PLOP3.LUT P0, PT, PT, PT, PT, 0x8, 0x0 ;  /* 0x000000000000781c */ /* 0x000fda0003f0e170 */
.L_x_22:
[----:B------:R-:W-:Y:S05]  /*b5b0*/  @P0 BRA `(.L_x_14) ;  /* 0x0000002800800947 */ /* 0x000fea0003800000 */
[----:B------:R-:W-:Y:S01]  /*b5c0*/  ULDC.64 UR6, c[0x0][0x588] ;  /* 0x0001620000067ab9 */ /* 0x000fe20000000a00 */
[----:B------:R-:W-:Y:S01]  /*b5d0*/  ISETP.NE.AND.EX P1, PT, R112, RZ, PT, P1 ;  /* 0x000000ff7000720c */ /* 0x000fe20003f25310 */
[----:B------:R-:W-:-:S04]  /*b5e0*/  DEPBAR.LE SB0, 0x0 ;  /* 0x000080000000791a */ /* 0x000fc80000000000 */
[----:B------:R-:W-:Y:S01]  /*b5f0*/  ISETP.NE.U32.AND P0, PT, RZ, UR6, PT ;  /* 0x00000006ff007c0c */ /* 0x000fe2000bf05070 */
[----:B------:R-:W-:Y:S03]  /*b600*/  BSSY B0, `(.L_x_95) ;  /* 0x0000014000007945 */ /* 0x000fe60003800000 */
[----:B------:R-:W-:-:S13]  /*b610*/  ISETP.NE.AND.EX P0, PT, RZ, UR7, PT, P0 ;  /* 0x00000007ff007c0c */ /* 0x000fda000bf05300 */
[----:B------:R-:W-:Y:S05]  /*b620*/  @P0 BRA P1, `(.L_x_96) ;  /* 0x0000000000440947 */ /* 0x000fea0000800000 */
[----:B------:R-:W-:-:S04]  /*b630*/  ISETP.NE.U32.AND P0, PT, R111, RZ, PT ;  /* 0x000000ff6f00720c */ /* 0x000fc80003f05070 */
[----:B------:R-:W-:-:S13]  /*b640*/  ISETP.NE.AND.EX P0, PT, R112, RZ, PT, P0 ;  /* 0x000000ff7000720c */ /* 0x000fda0003f05300 */
[----:B------:R-:W-:Y:S05]  /*b650*/  @!P0 BRA `(.L_x_97) ;  /* 0x00000000002c8947 */ /* 0x000fea0003800000 */
[----:B------:R-:W-:-:S13]  /*b660*/  LOP3.LUT P0, RZ, R90, 0xff, RZ, 0xc0, !PT ;  /* 0x000000ff5aff7812 */ /* 0x000fda000780c0ff */
[----:B------:R-:W-:Y:S05]  /*b670*/  @!P0 BRA `(.L_x_98) ;  /* 0x0000000000108947 */ /* 0x000fea0003800000 */
[----:B-----5:R-:W-:-:S13]  /*b680*/  FSETP.NEU.AND P0, PT, R91, RZ, PT ;  /* 0x000000ff5b00720b */ /* 0x020fda0003f0d000 */
[----:B------:R-:W-:Y:S05]  /*b690*/  @!P0 BREAK B0 ;  /* 0x0000000000008942 */ /* 0x000fea0003800000 */
[----:B------:R-:W-:Y:S05]  /*b6a0*/  @P0 BRA `(.L_x_96) ;  /* 0x0000000000240947 */ /* 0x000fea0003800000 */
[----:B------:R-:W-:Y:S05]  /*b6b0*/  BRA `(.L_x_14) ;  /* 0x0000002800407947 */ /* 0x000fea0003800000 */
.L_x_98:
[----:B------:R-:W-:-:S04]  /*b6c0*/  ISETP.NE.U32.AND P0, PT, RZ, UR6, PT ;  /* 0x00000006ff007c0c */ /* 0x000fc8000bf05070 */
[----:B------:R-:W-:-:S13]  /*b6d0*/  ISETP.NE.AND.EX P0, PT, RZ, UR7, PT, P0 ;  /* 0x00000007ff007c0c */ /* 0x000fda000bf05300 */
[----:B------:R-:W-:Y:S05]  /*b6e0*/  @!P0 BREAK B0 ;  /* 0x0000000000008942 */ /* 0x000fea0003800000 */
[----:B------:R-:W-:Y:S05]  /*b6f0*/  @P0 BRA `(.L_x_96) ;  /* 0x0000000000100947 */ /* 0x000fea0003800000 */
[----:B------:R-:W-:Y:S05]  /*b700*/  BRA `(.L_x_14) ;  /* 0x00000028002c7947 */ /* 0x000fea0003800000 */
.L_x_97:
[----:B-----5:R-:W-:-:S13]  /*b710*/  FSETP.NEU.AND P0, PT, R91, RZ, PT ;  /* 0x000000ff5b00720b */ /* 0x020fda0003f0d000 */
[----:B------:R-:W-:Y:S05]  /*b720*/  @!P0 BREAK B0 ;  /* 0x0000000000008942 */ /* 0x000fea0003800000 */
[----:B------:R-:W-:Y:S05]  /*b730*/  @!P0 BRA `(.L_x_14) ;  /* 0x0000002800208947 */ /* 0x000fea0003800000 */
.L_x_96:
[----:B-1----:R-:W-:Y:S05]  /*b740*/  BSYNC B0 ;  /* 0x0000000000007941 */ /* 0x002fea0003800000 */
.L_x_95:
[----:B------:R-:W-:-:S04]  /*b750*/  LOP3.LUT R19, R19, 0x1, RZ, 0xfc, !PT ;  /* 0x0000000113137812 */ /* 0x000fc800078efcff */
[----:B------:R-:W-:-:S13]  /*b760*/  ISETP.NE.AND P0, PT, R19, 0x3, PT ;  /* 0x000000031300780c */ /* 0x000fda0003f05270 */
[----:B------:R-:W-:Y:S05]  /*b770*/  @!P0 BRA `(.L_x_99) ;  /* 0x0000000000048947 */ /* 0x000fea0003800000 */
[----:B------:R-:W-:Y:S01]  /*b780*/  BPT.TRAP 0x1 ;  /* 0x000000040000795c */ /* 0x000fe20000300000 */
.L_x_99:
[----:B------:R-:W1:Y:S01]  /*b790*/  S2UR UR5, SR_CgaCtaId ;  /* 0x00000000000579c3 */ /* 0x000e620000008800 */
[----:B------:R-:W-:Y:S02]  /*b7a0*/  UMOV UR4, 0x400 ;  /* 0x0000040000047882 */ /* 0x000fe40000000000 */
[----:B-1----:R-:W-:-:S04]  /*b7b0*/  ULEA UR4, UR5, UR4, 0x18 ;  /* 0x0000000405047291 */ /* 0x002fc8000f8ec03f */
[----:B------:R-:W-:-:S04]  /*b7c0*/  ULEA UR4, UR48, UR4, 0x3 ;  /* 0x0000000430047291 */ /* 0x000fc8000f8e183f */
[----:B------:R-:W-:-:S04]  /*b7d0*/  UIADD3 UR4, UR4, 0x60, URZ ;  /* 0x0000006004047890 */ /* 0x000fc8000fffe03f */
[----:B------:R-:W-:-:S09]  /*b7e0*/  UPRMT UR4, UR5, 0x654, UR4 ;  /* 0x0000065405047896 */ /* 0x000fd20008000004 */
[----:B------:R-:W-:Y:S01]  /*b7f0*/  SYNCS.ARRIVE.TRANS64.RED.A1T0 RZ, [UR4], RZ ;  /* 0x000000ffffff79a7 */ /* 0x000fe20008100404 */
[----:B------:R-:W-:Y:S05]  /*b800*/  BRA `(.L_x_14) ;  /* 0x0000002400ec7947 */ /* 0x000fea0003800000 */
.L_x_13:
[----:B------:R-:W-:Y:S01]  /*b810*/  ULDC.64 UR4, c[0x0][0x8f8] ;  /* 0x00023e0000047ab9 */ /* 0x000fe20000000a00 */
[----:B------:R-:W-:Y:S01]  /*b820*/  PRMT R8, RZ, 0x7610, R8 ;  /* 0x00007610ff087816 */ /* 0x000fe20000000008 */
[----:B------:R-:W-:Y:S01]  /*b830*/  IMAD.MOV.U32 R21, RZ, RZ, -0x1 ;  /* 0xffffffffff157424 */ /* 0x000fe200078e00ff */
[----:B------:R-:W-:Y:S01]  /*b840*/  ISETP.GE.U32.AND P1, PT, R16, UR4, PT ;  /* 0x0000000410007c0c */ /* 0x000fe2000bf26070 */
[----:B------:R-:W-:Y:S01]  /*b850*/  IMAD.MOV.U32 R13, RZ, RZ, -0x1 ;  /* 0xffffffffff0d7424 */ /* 0x000fe200078e00ff */
[----:B------:R-:W-:Y:S02]  /*b860*/  MOV R20, 0xffffffff ;  /* 0xffffffff00147802 */ /* 0x000fe40000000f00 */
[----:B------:R-:W-:-:S13]  /*b870*/  ISETP.GE.U32.AND.EX P1, PT, R17, UR5, PT, P1 ;  /* 0x0000000511007c0c */ /* 0x000fda000bf26110 */
[----:B------:R-:W-:Y:S05]  /*b880*/  @P1 BRA `(.L_x_100) ;  /* 0x0000000400281947 */ /* 0x000fea0003800000 */
[----:B------:R-:W2:Y:S01]  /*b890*/  LDC.64 R20, c[0x0][0x8d0] ;  /* 0x00023400ff147b82 */ /* 0x000ea20000000a00 */
[----:B------:R-:W-:Y:S01]  /*b8a0*/  IMAD.MOV.U32 R14, RZ, RZ, R16 ;  /* 0x000000ffff0e7224 */ /* 0x000fe200078e0010 */
[----:B------:R-:W-:-:S06]  /*b8b0*/  MOV R15, R17 ;  /* 0x00000011000f7202 */ /* 0x000fcc0000000f00 */
        /* <DEDUP_REMOVED lines=15> */
.L_x_101:
[----:B------:R-:W2:Y:S01]  /*b9b0*/  LDC.64 R30, c[0x0][0x8e8] ;  /* 0x00023a00ff1e7b82 */ /* 0x000ea20000000a00 */
[-CC-:B------:R-:W-:Y:S01]  /*b9c0*/  SHF.R.U64 R24, R14, R8.reuse, R15.reuse ;  /* 0x000000080e187219 */ /* 0x180fe2000000120f */
[----:B------:R-:W-:Y:S01]  /*b9d0*/  IMAD.MOV.U32 R34, RZ, RZ, 0x1 ;  /* 0x00000001ff227424 */ /* 0x000fe200078e00ff */
[----:B------:R-:W-:Y:S02]  /*b9e0*/  SHF.R.U32.HI R8, RZ, R8, R15 ;  /* 0x00000008ff087219 */ /* 0x000fe4000001160f */
[----:B------:R-:W-:-:S03]  /*b9f0*/  IADD3 R13, P1, RZ, -R24, RZ ;  /* 0x80000018ff0d7210 */ /* 0x000fc60007f3e0ff */
[----:B------:R-:W3:Y:S02]  /*ba00*/  LDC R12, c[0x0][0x8c0] ;  /* 0x00023000ff0c7b82 */ /* 0x000ee40000000800 */
[----:B------:R-:W-:-:S04]  /*ba10*/  IMAD.X R11, RZ, RZ, ~R8, P1 ;  /* 0x000000ffff0b7224 */ /* 0x000fc800008e0e08 */
[-C--:B------:R-:W-:Y:S02]  /*ba20*/  IMAD R8, R11, R26.reuse, RZ ;  /* 0x0000001a0b087224 */ /* 0x080fe400078e02ff */
[----:B------:R-:W4:Y:S01]  /*ba30*/  LDC R14, c[0x0][0x8b0] ;  /* 0x00022c00ff0e7b82 */ /* 0x000f220000000800 */
[----:B------:R-:W-:-:S04]  /*ba40*/  IMAD.WIDE.U32 R10, R13, R26, R16 ;  /* 0x0000001a0d0a7225 */ /* 0x000fc800078e0010 */
[----:B------:R-:W-:-:S03]  /*ba50*/  IMAD R13, R13, R27, R8 ;  /* 0x0000001b0d0d7224 */ /* 0x000fc600078e0208 */
[----:B------:R-:W5:Y:S01]  /*ba60*/  LDC R29, c[0x0][0x900] ;  /* 0x00024000ff1d7b82 */ /* 0x000f620000000800 */
[----:B------:R-:W-:Y:S01]  /*ba70*/  IMAD.IADD R11, R11, 0x1, R13 ;  /* 0x000000010b0b7824 */ /* 0x000fe200078e020d */
[----:B--2---:R-:W-:-:S04]  /*ba80*/  ISETP.NE.U32.AND P1, PT, R30, RZ, PT ;  /* 0x000000ff1e00720c */ /* 0x004fc80003f25070 */
[----:B------:R-:W-:Y:S02]  /*ba90*/  ISETP.NE.AND.EX P1, PT, R31, RZ, PT, P1 ;  /* 0x000000ff1f00720c */ /* 0x000fe40003f25310 */
[----:B------:R-:W2:Y:S01]  /*baa0*/  LDC R26, c[0x0][0x8a8] ;  /* 0x00022a00ff1a7b82 */ /* 0x000ea20000000800 */
[-CC-:B---3--:R-:W-:Y:S02]  /*bab0*/  SHF.R.U64 R20, R10, R12.reuse, R11.reuse ;  /* 0x0000000c0a147219 */ /* 0x188fe4000000120b */
[----:B------:R-:W-:Y:S02]  /*bac0*/  SHF.R.U32.HI R11, RZ, R12, R11 ;  /* 0x0000000cff0b7219 */ /* 0x000fe4000001160b */
[----:B------:R-:W-:-:S03]  /*bad0*/  MOV R10, 0xffffffff ;  /* 0xffffffff000a7802 */ /* 0x000fc60000000f00 */
[----:B------:R-:W3:Y:S01]  /*bae0*/  LDC R28, c[0x0][0x8f0] ;  /* 0x00023c00ff1c7b82 */ /* 0x000ee20000000800 */
[-CC-:B----4-:R-:W-:Y:S02]  /*baf0*/  SHF.R.U64 R25, R20, R14.reuse, R11.reuse ;  /* 0x0000000e14197219 */ /* 0x190fe4000000120b */
[----:B------:R-:W-:-:S05]  /*bb00*/  SHF.R.U32.HI R8, RZ, R14, R11 ;  /* 0x0000000eff087219 */ /* 0x000fca000001160b */
[----:B------:R-:W4:Y:S01]  /*bb10*/  LDC R32, c[0x0][0x8e0] ;  /* 0x00023800ff207b82 */ /* 0x000f220000000800 */
[-C--:B-----5:R-:W-:Y:S02]  /*bb20*/  SHF.L.U32 R10, R10, R29.reuse, RZ ;  /* 0x0000001d0a0a7219 */ /* 0x0a0fe400000006ff */
[-CC-:B------:R-:W-:Y:S02]  /*bb30*/  SHF.R.U64 R27, R25, R29.reuse, R8.reuse ;  /* 0x0000001d191b7219 */ /* 0x180fe40000001208 */
[----:B------:R-:W-:Y:S02]  /*bb40*/  LOP3.LUT R36, RZ, R10, RZ, 0x33, !PT ;  /* 0x0000000aff247212 */ /* 0x000fe400078e33ff */
[----:B------:R-:W-:Y:S01]  /*bb50*/  SHF.R.U32.HI R11, RZ, R29, R8 ;  /* 0x0000001dff0b7219 */ /* 0x000fe20000011608 */
[----:B------:R-:W1:Y:S01]  /*bb60*/  LDC R33, c[0x0][0x8b8] ;  /* 0x00022e00ff217b82 */ /* 0x000e620000000800 */
[----:B------:R-:W-:Y:S01]  /*bb70*/  IMAD.MOV.U32 R10, RZ, RZ, R27 ;  /* 0x000000ffff0a7224 */ /* 0x000fe200078e001b */
[----:B------:R-:W-:Y:S06]  /*bb80*/  @!P1 BRA `(.L_x_102) ;  /* 0x0000000000289947 */ /* 0x000fec0003800000 */
[----:B------:R-:W5:Y:S02]  /*bb90*/  LDC R8, c[0x0][0x8f4] ;  /* 0x00023d00ff087b82 */ /* 0x000f640000000800 */
[----:B-----5:R-:W-:-:S04]  /*bba0*/  IADD3 R15, P1, R27, R8, RZ ;  /* 0x000000081b0f7210 */ /* 0x020fc80007f3e0ff */
[----:B------:R-:W-:-:S05]  /*bbb0*/  IADD3.X R21, RZ, R11, RZ, P1, !PT ;  /* 0x0000000bff157210 */ /* 0x000fca0000ffe4ff */
[----:B------:R-:W-:-:S04]  /*bbc0*/  IMAD.WIDE.U32 R10, R21, R30, RZ ;  /* 0x0000001e150a7225 */ /* 0x000fc800078e00ff */
[----:B------:R-:W-:-:S04]  /*bbd0*/  IMAD.WIDE.U32 R12, P1, R15, R31, R10 ;  /* 0x0000001f0f0c7225 */ /* 0x000fc8000782000a */
[----:B------:R-:W-:-:S04]  /*bbe0*/  IMAD.WIDE.U32 R10, R15, R30, RZ ;  /* 0x0000001e0f0a7225 */ /* 0x000fc800078e00ff */
[----:B------:R-:W-:Y:S01]  /*bbf0*/  IMAD.X R15, RZ, RZ, RZ, P1 ;  /* 0x000000ffff0f7224 */ /* 0x000fe200008e06ff */
[----:B------:R-:W-:Y:S01]  /*bc00*/  IADD3 RZ, P1, R11, R12, RZ ;  /* 0x0000000c0bff7210 */ /* 0x000fe20007f3e0ff */
[----:B------:R-:W-:-:S04]  /*bc10*/  IMAD.MOV.U32 R14, RZ, RZ, R13 ;  /* 0x000000ffff0e7224 */ /* 0x000fc800078e000d */
[----:B------:R-:W-:-:S08]  /*bc20*/  IMAD.WIDE.U32.X R10, R21, R31, R14, P1 ;  /* 0x0000001f150a7225 */ /* 0x000fd000008e040e */
.L_x_102:
[----:B------:R-:W-:Y:S02]  /*bc30*/  ISETP.NE.AND P1, PT, R2, 0x1, PT ;  /* 0x000000010200780c */ /* 0x000fe40003f25270 */
[----:B---3--:R-:W-:Y:S02]  /*bc40*/  SHF.R.U64 R8, R10, R28, R11 ;  /* 0x0000001c0a087219 */ /* 0x008fe4000000120b */
[----:B------:R-:W-:Y:S02]  /*bc50*/  SHF.L.U32 R34, R34, R29, RZ ;  /* 0x0000001d22227219 */ /* 0x000fe400000006ff */
[----:B------:R-:W-:Y:S01]  /*bc60*/  LOP3.LUT R7, R25, R36, RZ, 0xc0, !PT ;  /* 0x0000002419077212 */ /* 0x000fe200078ec0ff */
[----:B------:R-:W-:Y:S01]  /*bc70*/  IMAD.MOV R10, RZ, RZ, -R8 ;  /* 0x000000ffff0a7224 */ /* 0x000fe200078e0a08 */
[----:B--2---:R-:W-:Y:S02]  /*bc80*/  IADD3 R11, R26, -0x1, RZ ;  /* 0xffffffff1a0b7810 */ /* 0x004fe40007ffe0ff */
[----:B------:R-:W-:Y:S01]  /*bc90*/  MOV R13, R24 ;  /* 0x00000018000d7202 */ /* 0x000fe20000000f00 */
[----:B------:R-:W-:Y:S01]  /*bca0*/  IMAD R8, R34, R8, R7 ;  /* 0x0000000822087224 */ /* 0x000fe200078e0207 */
[----:B------:R-:W-:Y:S01]  /*bcb0*/  LOP3.LUT R7, R20, R11, RZ, 0xc0, !PT ;  /* 0x0000000b14077212 */ /* 0x000fe200078ec0ff */
[----:B------:R-:W-:-:S02]  /*bcc0*/  @P1 IMAD R3, R9, R23, R6 ;  /* 0x0000001709031224 */ /* 0x000fc400078e0206 */
[----:B----4-:R-:W-:Y:S02]  /*bcd0*/  IMAD R6, R10, R32, R27 ;  /* 0x000000200a067224 */ /* 0x010fe400078e021b */
[----:B-1----:R-:W-:Y:S02]  /*bce0*/  IMAD R3, R8, R33, R3 ;  /* 0x0000002108037224 */ /* 0x002fe400078e0203 */
[----:B------:R-:W-:Y:S02]  /*bcf0*/  IMAD R6, R6, R26, R7 ;  /* 0x0000001a06067224 */ /* 0x000fe400078e0207 */
[----:B------:R-:W-:-:S03]  /*bd00*/  IMAD.MOV.U32 R8, RZ, RZ, 0x1 ;  /* 0x00000001ff087424 */ /* 0x000fc600078e00ff */
[----:B------:R-:W-:Y:S02]  /*bd10*/  SEL R20, R6, R3, !P1 ;  /* 0x0000000306147207 */ /* 0x000fe40004800000 */
[----:B------:R-:W-:-:S07]  /*bd20*/  SEL R21, R3, R6, !P1 ;  /* 0x0000000603157207 */ /* 0x000fce0004800000 */
.L_x_100:
[----:B------:R-:W-:-:S08]  /*bd30*/  NOP ;  /* 0x0000000000007918 */ /* 0x000fd00000000000 */
[----:B------:R-:W2:-:S00]  /*bd40*/  USETMAXREG.DEALLOC.CTAPOOL 0x28 ;  /* 0x00000028000079c8 */ /* 0x000e8000080e0500 */
[----:B--2---:R-:W-:-:S13]  /*bd50*/  ISETP.NE.AND P1, PT, R0, 0x1, PT ;  /* 0x000000010000780c */ /* 0x004fda0003f25270 */
[----:B------:R-:W-:Y:S05]  /*bd60*/  @!P1 BRA `(.L_x_14) ;  /* 0x0000002000949947 */ /* 0x000fea0003800000 */
[----:B------:R-:W-:Y:S05]  /*bd70*/  @!P4 BRA `(.L_x_103) ;  /* 0x0000001000a8c947 */ /* 0x000fea0003800000 */
[----:B------:R-:W-:-:S13]  /*bd80*/  ISETP.NE.OR P0, PT, R0, 0x2, P0 ;  /* 0x000000020000780c */ /* 0x000fda0000705670 */
[----:B------:R-:W-:Y:S05]  /*bd90*/  @P0 BRA `(.L_x_14) ;  /* 0x0000002000880947 */ /* 0x000fea0003800000 */
[----:B------:R-:W-:-:S13]  /*bda0*/  LOP3.LUT P1, RZ, R8, 0xff, RZ, 0xc0, !PT ;  /* 0x000000ff08ff7812 */ /* 0x000fda000782c0ff */
[----:B------:R-:W-:Y:S05]  /*bdb0*/  @!P1 BRA `(.L_x_104) ;  /* 0x0000000000189947 */ /* 0x000fea0003800000 */
[----:B------:R-:W-:Y:S01]  /*bdc0*/  UMOV UR4, 0x400 ;  /* 0x0000040000047882 */ /* 0x000fe20000000000 */
[----:B------:R-:W-:Y:S01]  /*bdd0*/  IMAD.MOV.U32 R0, RZ, RZ, RZ ;  /* 0x000000ffff007224 */ /* 0x000fe200078e00ff */
[----:B-1----:R-:W-:-:S04]  /*bde0*/  ULEA UR4, UR36, UR4, 0x18 ;  /* 0x0000000424047291 */ /* 0x002fc8000f8ec03f */
[----:B------:R-:W-:-:S05]  /*bdf0*/  SHF.L.U32 R0, R0, 0x1f, RZ ;  /* 0x0000001f00007819 */ /* 0x000fca00000006ff */
[----:B------:R-:W1:Y:S02]  /*be00*/  SYNCS.PHASECHK.TRANS64.TRYWAIT P0, [UR4+0x88], R0 ;  /* 0x00008800ff0075a7 */ /* 0x000e640008000144 */
[----:B-1----:R-:W-:Y:S05]  /*be10*/  @!P0 BRA `(.L_x_105) ;  /* 0x0000002000f08947 */ /* 0x002fea0003800000 */
.L_x_104:
[----:B-1----:R-:W-:Y:S01]  /*be20*/  PRMT R0, RZ, 0x7610, R0 ;  /* 0x00007610ff007816 */ /* 0x002fe20000000000 */
[----:B------:R-:W-:Y:S06]  /*be30*/  @P3 BRA `(.L_x_106) ;  /* 0x0000000000243947 */ /* 0x000fec0003800000 */
[----:B------:R-:W-:Y:S02]  /*be40*/  ULDC.64 UR4, c[0x0][0x588] ;  /* 0x0001620000047ab9 */ /* 0x000fe40000000a00 */
[----:B------:R-:W-:-:S04]  /*be50*/  ISETP.NE.U32.AND P0, PT, RZ, UR4, PT ;  /* 0x00000004ff007c0c */ /* 0x000fc8000bf05070 */
[----:B------:R-:W-:-:S13]  /*be60*/  ISETP.NE.AND.EX P0, PT, RZ, UR5, PT, P0 ;  /* 0x00000005ff007c0c */ /* 0x000fda000bf05300 */
[----:B------:R-:W-:Y:S05]  /*be70*/  @!P0 BRA `(.L_x_107) ;  /* 0x00000000000c8947 */ /* 0x000fea0003800000 */
[----:B------:R2:W5:Y:S01]  /*be80*/  LDG.E R3, desc[UR40][R4.64] ;  /* 0x0000002804037981 */ /* 0x000562000c1e1900 */
[----:B------:R-:W-:Y:S01]  /*be90*/  IMAD.MOV.U32 R0, RZ, RZ, 0x1 ;  /* 0x00000001ff007424 */ /* 0x000fe200078e00ff */
[----:B------:R-:W-:Y:S06]  /*bea0*/  BRA `(.L_x_106) ;  /* 0x0000000000087947 */ /* 0x000fec0003800000 */
.L_x_107:
[----:B------:R-:W1:Y:S01]  /*beb0*/  LDC R3, c[0x0][0x580] ;  /* 0x00016000ff037b82 */ /* 0x000e620000000800 */
[----:B------:R-:W-:-:S07]  /*bec0*/  MOV R0, 0x1 ;  /* 0x0000000100007802 */ /* 0x000fce0000000f00 */
.L_x_106:
[----:B------:R-:W-:Y:S01]  /*bed0*/  IMAD.MOV.U32 R8, RZ, RZ, 0x1 ;  /* 0x00000001ff087424 */ /* 0x000fe200078e00ff */
[----:B------:R-:W-:Y:S06]  /*bee0*/  @!P1 BRA `(.L_x_108) ;  /* 0x0000000c00dc9947 */ /* 0x000fec0003800000 */
[----:B------:R-:W3:Y:S01]  /*bef0*/  LDC R9, c[0x0][0x900] ;  /* 0x00024000ff097b82 */ /* 0x000ee20000000800 */
[----:B--2---:R-:W-:Y:S01]  /*bf00*/  IMAD.MOV.U32 R4, RZ, RZ, -0x1 ;  /* 0xffffffffff047424 */ /* 0x004fe200078e00ff */
[----:B------:R-:W-:Y:S01]  /*bf10*/  MOV R6, 0x1 ;  /* 0x0000000100067802 */ /* 0x000fe20000000f00 */
[----:B------:R-:W-:Y:S01]  /*bf20*/  IMAD.MOV.U32 R8, RZ, RZ, 0x1 ;  /* 0x00000001ff087424 */ /* 0x000fe200078e00ff */
[----:B------:R-:W-:Y:S01]  /*bf30*/  LOP3.LUT R10, R19, 0x2, RZ, 0xfc, !PT ;  /* 0x00000002130a7812 */ /* 0x000fe200078efcff */
[----:B------:R-:W-:Y:S01]  /*bf40*/  ULDC.64 UR6, c[0x0][0x198] ;  /* 0x0000660000067ab9 */ /* 0x000fe20000000a00 */
[----:B------:R-:W-:Y:S01]  /*bf50*/  ULDC.64 UR14, c[0x0][0x588] ;  /* 0x00016200000e7ab9 */ /* 0x000fe20000000a00 */
[----:B------:R-:W-:Y:S01]  /*bf60*/  ULDC.64 UR22, c[0x0][0x8f8] ;  /* 0x00023e0000167ab9 */ /* 0x000fe20000000a00 */
[----:B------:R-:W2:Y:S01]  /*bf70*/  LDC R11, c[0x0][0x8a8] ;  /* 0x00022a00ff0b7b82 */ /* 0x000ea20000000800 */
[----:B------:R-:W-:Y:S01]  /*bf80*/  ULDC.64 UR24, c[0x0][0x590] ;  /* 0x0001640000187ab9 */ /* 0x000fe20000000a00 */
[----:B---3--:R-:W-:-:S02]  /*bf90*/  SHF.L.U32 R4, R4, R9, RZ ;  /* 0x0000000904047219 */ /* 0x008fc400000006ff */
[----:B------:R-:W-:Y:S02]  /*bfa0*/  SHF.L.U32 R9, R6, R9, RZ ;  /* 0x0000000906097219 */ /* 0x000fe400000006ff */
[----:B------:R-:W-:Y:S01]  /*bfb0*/  LOP3.LUT R12, RZ, R4, RZ, 0x33, !PT ;  /* 0x00000004ff0c7212 */ /* 0x000fe200078e33ff */
[----:B--2---:R-:W-:-:S07]  /*bfc0*/  VIADD R11, R11, 0xffffffff ;  /* 0xffffffff0b0b7836 */ /* 0x004fce0000000000 */
.L_x_140:
[----:B------:R-:W-:Y:S02]  /*bfd0*/  ISETP.NE.U32.AND P0, PT, RZ, UR24, PT ;  /* 0x00000018ff007c0c */ /* 0x000fe4000bf05070 */
[----:B------:R-:W-:Y:S02]  /*bfe0*/  R2UR UR19, R21 ;  /* 0x00000000151372ca */ /* 0x000fe400000e0000 */
[----:B------:R-:W-:Y:S02]  /*bff0*/  R2UR UR18, R20 ;  /* 0x00000000141272ca */ /* 0x000fe400000e0000 */
[----:B------:R-:W-:-:S09]  /*c000*/  ISETP.NE.AND.EX P0, PT, RZ, UR25, PT, P0 ;  /* 0x00000019ff007c0c */ /* 0x000fd2000bf05300 */
[----:B------:R-:W-:Y:S02]  /*c010*/  USHF.L.U32 UR19, UR19, 0x8, URZ ;  /* 0x0000000813137899 */ /* 0x000fe4000800063f */
[----:B------:R-:W-:Y:S02]  /*c020*/  USHF.L.U32 UR18, UR18, 0x6, URZ ;  /* 0x0000000612127899 */ /* 0x000fe4000800063f */
[----:B--234-:R-:W-:Y:S10]  /*c030*/  @!P0 BRA `(.L_x_109) ;  /* 0x00000000002c8947 */ /* 0x01cff40003800000 */
[----:B------:R-:W-:-:S04]  /*c040*/  ISETP.NE.U32.AND P1, PT, RZ, UR14, PT ;  /* 0x0000000eff007c0c */ /* 0x000fc8000bf25070 */
[----:B------:R-:W-:-:S13]  /*c050*/  ISETP.NE.AND.EX P1, PT, RZ, UR15, PT, P1 ;  /* 0x0000000fff007c0c */ /* 0x000fda000bf25310 */
[----:B------:R-:W-:Y:S05]  /*c060*/  @!P1 BRA `(.L_x_110) ;  /* 0x0000000000189947 */ /* 0x000fea0003800000 */
[----:B------:R-:W2:Y:S01]  /*c070*/  LDC.64 R4, c[0x0][0x588] ;  /* 0x00016200ff047b82 */ /* 0x000ea20000000a00 */
[----:B-1---5:R-:W-:-:S04]  /*c080*/  IMAD R3, R13, UR24, RZ ;  /* 0x000000180d037c24 */ /* 0x022fc8000f8e02ff */
[----:B--2---:R-:W-:-:S05]  /*c090*/  IMAD.WIDE R4, R3, 0x4, R4 ;  /* 0x0000000403047825 */ /* 0x004fca00078e0204 */
[----:B------:R3:W5:Y:S01]  /*c0a0*/  LDG.E R3, desc[UR40][R4.64] ;  /* 0x0000002804037981 */ /* 0x000762000c1e1900 */
[----:B------:R-:W-:Y:S01]  /*c0b0*/  MOV R0, 0x1 ;  /* 0x0000000100007802 */ /* 0x000fe20000000f00 */
[----:B------:R-:W-:Y:S06]  /*c0c0*/  BRA `(.L_x_109) ;  /* 0x0000000000087947 */ /* 0x000fec0003800000 */
.L_x_110:
[----:B-1---5:R-:W2:Y:S01]  /*c0d0*/  LDC R3, c[0x0][0x580] ;  /* 0x00016000ff037b82 */ /* 0x022ea20000000800 */
[----:B------:R-:W-:-:S07]  /*c0e0*/  IMAD.MOV.U32 R0, RZ, RZ, 0x1 ;  /* 0x00000001ff007424 */ /* 0x000fce00078e00ff */
.L_x_109:
[----:B------:R-:W-:Y:S05]  /*c0f0*/  @!P0 BRA `(.L_x_111) ;  /* 0x00000000001c8947 */ /* 0x000fea0003800000 */
[----:B------:R-:W-:-:S13]  /*c100*/  LOP3.LUT P2, RZ, R0, 0xff, RZ, 0xc0, !PT ;  /* 0x000000ff00ff7812 */ /* 0x000fda000784c0ff */
[----:B---3--:R-:W3:Y:S02]  /*c110*/  @!P2 LDC.64 R4, c[0x0][0x588] ;  /* 0x00016200ff04ab82 */ /* 0x008ee40000000a00 */
[----:B---3--:R-:W-:-:S04]  /*c120*/  @!P2 ISETP.NE.U32.AND P0, PT, R4, RZ, PT ;  /* 0x000000ff0400a20c */ /* 0x008fc80003f05070 */
[----:B------:R-:W-:Y:S02]  /*c130*/  @!P2 ISETP.NE.AND.EX P1, PT, R5, RZ, PT, P0 ;  /* 0x000000ff0500a20c */ /* 0x000fe40003f25300 */
[----:B-12--5:R-:W-:Y:S02]  /*c140*/  @P2 FSETP.EQ.AND P0, PT, R3, RZ, PT ;  /* 0x000000ff0300220b */ /* 0x026fe40003f02000 */
[----:B------:R-:W-:Y:S01]  /*c150*/  @!P2 PLOP3.LUT P0, PT, P1, PT, PT, 0x8, 0x0 ;  /* 0x000000000000a81c */ /* 0x000fe20000f0e170 */
[----:B------:R-:W-:-:S12]  /*c160*/  BRA `(.L_x_112) ;  /* 0x0000000000047947 */ /* 0x000fd80003800000 */
.L_x_111:
[----:B-12--5:R-:W-:-:S13]  /*c170*/  FSETP.EQ.AND P0, PT, R3, RZ, PT ;  /* 0x000000ff0300720b */ /* 0x026fda0003f02000 */
.L_x_112:
[----:B------:R-:W-:Y:S02]  /*c180*/  ISETP.NE.AND P2, PT, R10, 0x3, PT ;  /* 0x000000030a00780c */ /* 0x000fe40003f45270 */
[----:B------:R-:W-:-:S04]  /*c190*/  ELECT P1, URZ, PT ;  /* 0x00000000003f782f */ /* 0x000fc80003820000 */
[----:B------:R-:W-:-:S07]  /*c1a0*/  PLOP3.LUT P0, PT, P1, P0, PT, 0x20, 0x0 ;  /* 0x000000000000781c */ /* 0x000fce0000f00470 */
[----:B------:R-:W-:Y:S06]  /*c1b0*/  @!P2 BRA `(.L_x_113) ;  /* 0x000000000004a947 */ /* 0x000fec0003800000 */
[----:B------:R-:W-:Y:S01]  /*c1c0*/  BPT.TRAP 0x1 ;  /* 0x000000040000795c */ /* 0x000fe20000300000 */
.L_x_113:
[----:B------:R-:W1:Y:S01]  /*c1d0*/  S2UR UR36, SR_CgaCtaId ;  /* 0x00000000002479c3 */ /* 0x000e620000008800 */
[----:B------:R-:W-:Y:S01]  /*c1e0*/  UMOV UR4, 0x400 ;  /* 0x0000040000047882 */ /* 0x000fe20000000000 */
[----:B---3--:R-:W-:Y:S01]  /*c1f0*/  SHF.L.U32 R4, R8, 0x1f, RZ ;  /* 0x0000001f08047819 */ /* 0x008fe200000006ff */
[----:B-1----:R-:W-:-:S09]  /*c200*/  ULEA UR5, UR36, UR4, 0x18 ;  /* 0x0000000424057291 */ /* 0x002fd2000f8ec03f */
[----:B------:R-:W1:Y:S02]  /*c210*/  SYNCS.PHASECHK.TRANS64.TRYWAIT P1, [UR5+0x60], R4 ;  /* 0x00006004ff0075a7 */ /* 0x000e640008020145 */
[----:B-1----:R-:W-:Y:S05]  /*c220*/  @!P1 BRA `(.L_x_114) ;  /* 0x0000002000049947 */ /* 0x002fea0003800000 */
.L_x_171:
[----:B------:R-:W-:Y:S04]  /*c230*/  BSSY B0, `(.L_x_115) ;  /* 0x000000e000007945 */ /* 0x000fe80003800000 */
[----:B------:R-:W-:Y:S05]  /*c240*/  @!P0 BRA `(.L_x_116) ;  /* 0x0000000000308947 */ /* 0x000fea0003800000 */
[----:B------:R-:W-:Y:S01]  /*c250*/  R2UR UR20, R13 ;  /* 0x000000000d1472ca */ /* 0x000fe200000e0000 */
[----:B------:R-:W-:Y:S02]  /*c260*/  UIADD3 UR8, UP0, UR6, 0x3f0, URZ ;  /* 0x000003f006087890 */ /* 0x000fe4000ff1e03f */
[----:B------:R-:W-:Y:S02]  /*c270*/  UIADD3 UR16, UR5, 0x200, URZ ;  /* 0x0000020005107890 */ /* 0x000fe4000fffe03f */
[----:B------:R-:W-:Y:S02]  /*c280*/  UIADD3 UR17, UR5, 0x40, URZ ;  /* 0x0000004005117890 */ /* 0x000fe4000fffe03f */
[----:B------:R-:W-:Y:S01]  /*c290*/  UIADD3.X UR9, URZ, UR7, URZ, UP0, !UPT ;  /* 0x000000073f097290 */ /* 0x000fe200087fe43f */
[----:B------:R-:W-:Y:S01]  /*c2a0*/  UMOV UR10, 0x0 ;  /* 0x00000000000a7882 */ /* 0x000fe20000000000 */
[----:B------:R-:W-:-:S07]  /*c2b0*/  UMOV UR11, 0x10000000 ;  /* 0x10000000000b7882 */ /* 0x000fce0000000000 */
[----:B------:R2:W-:Y:S02]  /*c2c0*/  UTMALDG.3D [UR16], [UR8], desc[UR10] ;  /* 0x00000a10080075b4 */ /* 0x0005e40008011000 */
[----:B--2---:R-:W-:Y:S05]  /*c2d0*/  @!P2 BRA `(.L_x_117) ;  /* 0x000000000004a947 */ /* 0x004fea0003800000 */
[----:B------:R-:W-:Y:S01]  /*c2e0*/  BPT.TRAP 0x1 ;  /* 0x000000040000795c */ /* 0x000fe20000300000 */
.L_x_117:
[----:B-1----:R-:W1:Y:S02]  /*c2f0*/  LDC R5, c[0x0][0x800] ;  /* 0x00020000ff057b82 */ /* 0x002e640000000800 */
[----:B-1----:R2:W-:Y:S02]  /*c300*/  SYNCS.ARRIVE.TRANS64.RED.A0TR RZ, [UR5+0x40], R5 ;  /* 0x00004005ffff79a7 */ /* 0x0025e40008300405 */
.L_x_116:
[----:B------:R-:W-:Y:S05]  /*c310*/  BSYNC B0 ;  /* 0x0000000000007941 */ /* 0x000fea0003800000 */
.L_x_115:
[----:B------:R-:W-:Y:S05]  /*c320*/  @!P2 BRA `(.L_x_118) ;  /* 0x000000000004a947 */ /* 0x000fea0003800000 */
[----:B------:R-:W-:Y:S01]  /*c330*/  BPT.TRAP 0x1 ;  /* 0x000000040000795c */ /* 0x000fe20000300000 */
.L_x_118:
[----:B------:R-:W-:-:S04]  /*c340*/  UIADD3 UR4, UR5, 0x40, URZ ;  /* 0x0000004005047890 */ /* 0x000fc8000fffe03f */
[----:B------:R-:W-:-:S09]  /*c350*/  UPRMT UR4, UR36, 0x654, UR4 ;  /* 0x0000065424047896 */ /* 0x000fd20008000004 */
[----:B------:R-:W-:Y:S01]  /*c360*/  SYNCS.ARRIVE.TRANS64.RED.A1T0 RZ, [UR4], RZ ;  /* 0x000000ffffff79a7 */ /* 0x000fe20008100404 */
[----:B------:R-:W-:Y:S05]  /*c370*/  @!P2 BRA `(.L_x_119) ;  /* 0x000000000004a947 */ /* 0x000fea0003800000 */
[----:B------:R-:W-:Y:S01]  /*c380*/  BPT.TRAP 0x1 ;  /* 0x000000040000795c */ /* 0x000fe20000300000 */
.L_x_119:
[----:B------:R-:W3:Y:S02]  /*c390*/  SYNCS.PHASECHK.TRANS64.TRYWAIT P1, [UR5+0x68], R4 ;  /* 0x00006804ff0075a7 */ /* 0x000ee40008020145 */
[----:B---3--:R-:W-:Y:S05]  /*c3a0*/  @!P1 BRA `(.L_x_120) ;  /* 0x0000001c00bc9947 */ /* 0x008fea0003800000 */
.L_x_172:
[----:B------:R-:W-:Y:S04]  /*c3b0*/  BSSY B0, `(.L_x_121) ;  /* 0x0000010000007945 */ /* 0x000fe80003800000 */
[----:B------:R-:W-:Y:S05]  /*c3c0*/  @!P0 BRA `(.L_x_122) ;  /* 0x0000000000388947 */ /* 0x000fea0003800000 */
[----:B------:R-:W-:Y:S01]  /*c3d0*/  UIADD3 UR16, UP0, UR6, 0x3f0, URZ ;  /* 0x000003f006107890 */ /* 0x000fe2000ff1e03f */
[----:B------:R-:W-:Y:S01]  /*c3e0*/  R2UR UR12, R13 ;  /* 0x000000000d0c72ca */ /* 0x000fe200000e0000 */
[----:B------:R-:W-:Y:S02]  /*c3f0*/  UIADD3 UR11, UR19, 0x80, URZ ;  /* 0x00000080130b7890 */ /* 0x000fe4000fffe03f */
[----:B------:R-:W-:Y:S02]  /*c400*/  UIADD3 UR8, UR5, 0x2200, URZ ;  /* 0x0000220005087890 */ /* 0x000fe4000fffe03f */
[----:B------:R-:W-:Y:S02]  /*c410*/  UIADD3 UR9, UR5, 0x48, URZ ;  /* 0x0000004805097890 */ /* 0x000fe4000fffe03f */
[----:B------:R-:W-:Y:S01]  /*c420*/  UIADD3.X UR17, URZ, UR7, URZ, UP0, !UPT ;  /* 0x000000073f117290 */ /* 0x000fe200087fe43f */
[----:B------:R-:W-:Y:S01]  /*c430*/  UMOV UR20, 0x0 ;  /* 0x0000000000147882 */ /* 0x000fe20000000000 */
[----:B------:R-:W-:Y:S01]  /*c440*/  UMOV UR21, 0x10000000 ;  /* 0x1000000000157882 */ /* 0x000fe20000000000 */
[----:B------:R-:W-:-:S06]  /*c450*/  UMOV UR10, UR18 ;  /* 0x00000012000a7c82 */ /* 0x000fcc0008000000 */
[----:B------:R3:W-:Y:S02]  /*c460*/  UTMALDG.3D [UR8], [UR16], desc[UR20] ;  /* 0x00001408100075b4 */ /* 0x0007e40008011000 */
[----:B---3--:R-:W-:Y:S05]  /*c470*/  @!P2 BRA `(.L_x_123) ;  /* 0x000000000004a947 */ /* 0x008fea0003800000 */
[----:B------:R-:W-:Y:S01]  /*c480*/  BPT.TRAP 0x1 ;  /* 0x000000040000795c */ /* 0x000fe20000300000 */
.L_x_123:
[----:B-12---:R-:W1:Y:S02]  /*c490*/  LDC R5, c[0x0][0x800] ;  /* 0x00020000ff057b82 */ /* 0x006e640000000800 */
[----:B-1----:R3:W-:Y:S02]  /*c4a0*/  SYNCS.ARRIVE.TRANS64.RED.A0TR RZ, [UR5+0x48], R5 ;  /* 0x00004805ffff79a7 */ /* 0x0027e40008300405 */
.L_x_122:
[----:B------:R-:W-:Y:S05]  /*c4b0*/  BSYNC B0 ;  /* 0x0000000000007941 */ /* 0x000fea0003800000 */
.L_x_121:
[----:B------:R-:W-:Y:S05]  /*c4c0*/  @!P2 BRA `(.L_x_124) ;  /* 0x000000000004a947 */ /* 0x000fea0003800000 */
[----:B------:R-:W-:Y:S01]  /*c4d0*/  BPT.TRAP 0x1 ;  /* 0x000000040000795c */ /* 0x000fe20000300000 */
.L_x_124:
[----:B------:R-:W-:Y:S02]  /*c4e0*/  UIADD3 UR4, UR5, 0x48, URZ ;  /* 0x0000004805047890 */ /* 0x000fe4000fffe03f */
[----:B------:R-:W-:Y:S02]  /*c4f0*/  UIADD3 UR10, UR18, 0x20, URZ ;  /* 0x00000020120a7890 */ /* 0x000fe4000fffe03f */
[----:B------:R-:W-:-:S09]  /*c500*/  UPRMT UR4, UR36, 0x654, UR4 ;  /* 0x0000065424047896 */ /* 0x000fd20008000004 */
[----:B------:R-:W-:Y:S01]  /*c510*/  SYNCS.ARRIVE.TRANS64.RED.A1T0 RZ, [UR4], RZ ;  /* 0x000000ffffff79a7 */ /* 0x000fe20008100404 */
[----:B------:R-:W-:Y:S05]  /*c520*/  @!P2 BRA `(.L_x_125) ;  /* 0x000000000004a947 */ /* 0x000fea0003800000 */
[----:B------:R-:W-:Y:S01]  /*c530*/  BPT.TRAP 0x1 ;  /* 0x000000040000795c */ /* 0x000fe20000300000 */
.L_x_125:
[----:B------:R-:W4:Y:S02]  /*c540*/  SYNCS.PHASECHK.TRANS64.TRYWAIT P1, [UR5+0x70], R4 ;  /* 0x00007004ff0075a7 */ /* 0x000f240008020145 */
[----:B----4-:R-:W-:Y:S05]  /*c550*/  @!P1 BRA `(.L_x_126) ;  /* 0x0000001c00689947 */ /* 0x010fea0003800000 */
.L_x_173:
        /* <DEDUP_REMOVED lines=8> */
[----:B------:R-:W-:Y:S01]  /*c5e0*/  UMOV UR21, 0x10000000 ;  /* 0x1000000000157882 */ /* 0x000fe20000000000 */
[----:B------:R-:W-:-:S06]  /*c5f0*/  UMOV UR11, UR19 ;  /* 0x00000013000b7c82 */ /* 0x000fcc0008000000 */
[----:B------:R4:W-:Y:S02]  /*c600*/  UTMALDG.3D [UR8], [UR16], desc[UR20] ;  /* 0x00001408100075b4 */ /* 0x0009e40008011000 */
[----:B----4-:R-:W-:Y:S05]  /*c610*/  @!P2 BRA `(.L_x_129) ;  /* 0x000000000004a947 */ /* 0x010fea0003800000 */
[----:B------:R-:W-:Y:S01]  /*c620*/  BPT.TRAP 0x1 ;  /* 0x000000040000795c */ /* 0x000fe20000300000 */
.L_x_129:
[----:B-123--:R-:W1:Y:S02]  /*c630*/  LDC R5, c[0x0][0x800] ;  /* 0x00020000ff057b82 */ /* 0x00ee640000000800 */
[----:B-1----:R4:W-:Y:S02]  /*c640*/  SYNCS.ARRIVE.TRANS64.RED.A0TR RZ, [UR5+0x50], R5 ;  /* 0x00005005ffff79a7 */ /* 0x0029e40008300405 */
.L_x_128:
[----:B------:R-:W-:Y:S05]  /*c650*/  BSYNC B0 ;  /* 0x0000000000007941 */ /* 0x000fea0003800000 */
.L_x_127:
[----:B------:R-:W-:Y:S05]  /*c660*/  @!P2 BRA `(.L_x_130) ;  /* 0x000000000004a947 */ /* 0x000fea0003800000 */
[----:B------:R-:W-:Y:S01]  /*c670*/  BPT.TRAP 0x1 ;  /* 0x000000040000795c */ /* 0x000fe20000300000 */
.L_x_130:
[----:B------:R-:W-:-:S04]  /*c680*/  UIADD3 UR4, UR5, 0x50, URZ ;  /* 0x0000005005047890 */ /* 0x000fc8000fffe03f */
[----:B------:R-:W-:-:S09]  /*c690*/  UPRMT UR4, UR36, 0x654, UR4 ;  /* 0x0000065424047896 */ /* 0x000fd20008000004 */
[----:B------:R-:W-:Y:S01]  /*c6a0*/  SYNCS.ARRIVE.TRANS64.RED.A1T0 RZ, [UR4], RZ ;  /* 0x000000ffffff79a7 */ /* 0x000fe20008100404 */
[----:B------:R-:W-:Y:S05]  /*c6b0*/  @!P2 BRA `(.L_x_131) ;  /* 0x000000000004a947 */ /* 0x000fea0003800000 */
[----:B------:R-:W-:Y:S01]  /*c6c0*/  BPT.TRAP 0x1 ;  /* 0x000000040000795c */ /* 0x000fe20000300000 */
.L_x_131:
[----:B------:R-:W5:Y:S02]  /*c6d0*/  SYNCS.PHASECHK.TRANS64.TRYWAIT P1, [UR5+0x78], R4 ;  /* 0x00007804ff0075a7 */ /* 0x000f640008020145 */
[----:B-----5:R-:W-:Y:S05]  /*c6e0*/  @!P1 BRA `(.L_x_132) ;  /* 0x0000001c001c9947 */ /* 0x020fea0003800000 */
.L_x_174:
[----:B------:R-:W-:Y:S04]  /*c6f0*/  BSSY B0, `(.L_x_133) ;  /* 0x000000f000007945 */ /* 0x000fe80003800000 */
[----:B------:R-:W-:Y:S05]  /*c700*/  @!P0 BRA `(.L_x_134) ;  /* 0x0000000000348947 */ /* 0x000fea0003800000 */
[----:B------:R-:W-:Y:S01]  /*c710*/  R2UR UR12, R13 ;  /* 0x000000000d0c72ca */ /* 0x000fe200000e0000 */
[----:B------:R-:W-:Y:S02]  /*c720*/  UIADD3 UR16, UP0, UR6, 0x3f0, URZ ;  /* 0x000003f006107890 */ /* 0x000fe4000ff1e03f */
[----:B------:R-:W-:Y:S02]  /*c730*/  UIADD3 UR11, UR19, 0x80, URZ ;  /* 0x00000080130b7890 */ /* 0x000fe4000fffe03f */
[----:B------:R-:W-:Y:S02]  /*c740*/  UIADD3 UR8, UR5, 0x6200, URZ ;  /* 0x0000620005087890 */ /* 0x000fe4000fffe03f */
[----:B------:R-:W-:Y:S02]  /*c750*/  UIADD3 UR9, UR5, 0x58, URZ ;  /* 0x0000005805097890 */ /* 0x000fe4000fffe03f */
[----:B------:R-:W-:Y:S01]  /*c760*/  UIADD3.X UR17, URZ, UR7, URZ, UP0, !UPT ;  /* 0x000000073f117290 */ /* 0x000fe200087fe43f */
[----:B------:R-:W-:Y:S01]  /*c770*/  UMOV UR20, 0x0 ;  /* 0x0000000000147882 */ /* 0x000fe20000000000 */
[----:B------:R-:W-:-:S07]  /*c780*/  UMOV UR21, 0x10000000 ;  /* 0x1000000000157882 */ /* 0x000fce0000000000 */
[----:B------:R1:W-:Y:S02]  /*c790*/  UTMALDG.3D [UR8], [UR16], desc[UR20] ;  /* 0x00001408100075b4 */ /* 0x0003e40008011000 */
[----:B-1----:R-:W-:Y:S05]  /*c7a0*/  @!P2 BRA `(.L_x_135) ;  /* 0x000000000004a947 */ /* 0x002fea0003800000 */
[----:B------:R-:W-:Y:S01]  /*c7b0*/  BPT.TRAP 0x1 ;  /* 0x000000040000795c */ /* 0x000fe20000300000 */
.L_x_135:
[----:B------:R-:W1:Y:S02]  /*c7c0*/  LDC R4, c[0x0][0x800] ;  /* 0x00020000ff047b82 */ /* 0x000e640000000800 */
[----:B-1----:R1:W-:Y:S02]  /*c7d0*/  SYNCS.ARRIVE.TRANS64.RED.A0TR RZ, [UR5+0x58], R4 ;  /* 0x00005804ffff79a7 */ /* 0x0023e40008300405 */
.L_x_134:
[----:B------:R-:W-:Y:S05]  /*c7e0*/  BSYNC B0 ;  /* 0x0000000000007941 */ /* 0x000fea0003800000 */
.L_x_133:
[----:B------:R-:W-:Y:S05]  /*c7f0*/  @!P2 BRA `(.L_x_136) ;  /* 0x000000000004a947 */ /* 0x000fea0003800000 */
[----:B------:R-:W-:Y:S01]  /*c800*/  BPT.TRAP 0x1 ;  /* 0x000000040000795c */ /* 0x000fe20000300000 */
.L_x_136:
[----:B------:R-:W-:Y:S01]  /*c810*/  IADD3 R16, P0, R16, UR38, RZ ;  /* 0x0000002610107c10 */ /* 0x000fe2000ff1e0ff */
[----:B------:R-:W-:Y:S01]  /*c820*/  UIADD3 UR4, UR5, 0x58, URZ ;  /* 0x0000005805047890 */ /* 0x000fe2000fffe03f */
[----:B------:R-:W-:Y:S01]  /*c830*/  LOP3.LUT R8, R8, 0x1, RZ, 0x3c, !PT ;  /* 0x0000000108087812 */ /* 0x000fe200078e3cff */
[----:B------:R-:W-:Y:S01]  /*c840*/  IMAD.MOV.U32 R21, RZ, RZ, -0x1 ;  /* 0xffffffffff157424 */ /* 0x000fe200078e00ff */
[----:B------:R-:W-:Y:S01]  /*c850*/  IADD3.X R17, R17, UR37, RZ, P0, !PT ;  /* 0x0000002511117c10 */ /* 0x000fe200087fe4ff */
[----:B------:R-:W-:Y:S01]  /*c860*/  UPRMT UR4, UR36, 0x654, UR4 ;  /* 0x0000065424047896 */ /* 0x000fe20008000004 */
[----:B------:R-:W-:Y:S01]  /*c870*/  ISETP.GE.U32.AND P0, PT, R16, UR22, PT ;  /* 0x0000001610007c0c */ /* 0x000fe2000bf06070 */
[----:B------:R-:W-:Y:S01]  /*c880*/  IMAD.MOV.U32 R13, RZ, RZ, -0x1 ;  /* 0xffffffffff0d7424 */ /* 0x000fe200078e00ff */
[----:B-1----:R-:W-:Y:S02]  /*c890*/  PRMT R4, RZ, 0x7610, R4 ;  /* 0x00007610ff047816 */ /* 0x002fe40000000004 */
[----:B------:R-:W-:-:S02]  /*c8a0*/  ISETP.GE.U32.AND.EX P0, PT, R17, UR23, PT, P0 ;  /* 0x0000001711007c0c */ /* 0x000fc4000bf06100 */
[----:B------:R-:W-:Y:S02]  /*c8b0*/  MOV R20, 0xffffffff ;  /* 0xffffffff00147802 */ /* 0x000fe40000000f00 */
[----:B------:R-:W-:Y:S09]  /*c8c0*/  SYNCS.ARRIVE.TRANS64.RED.A1T0 RZ, [UR4], RZ ;  /* 0x000000ffffff79a7 */ /* 0x000ff20008100404 */
[----:B------:R-:W-:Y:S05]  /*c8d0*/  @P0 BRA `(.L_x_137) ;  /* 0x0000000400580947 */ /* 0x000fea0003800000 */
[----:B------:R-:W1:Y:S01]  /*c8e0*/  S2R R13, SR_CTAID.X ;  /* 0x00000000000d7919 */ /* 0x000e620000002500 */
[----:B------:R-:W5:Y:S01]  /*c8f0*/  LDC.64 R14, c[0x0][0x8d0] ;  /* 0x00023400ff0e7b82 */ /* 0x000f620000000a00 */
[----:B------:R-:W-:Y:S01]  /*c900*/  ULDC UR4, c[0x0][0x150] ;  /* 0x0000540000047ab9 */ /* 0x000fe20000000800 */
[----:B------:R-:W-:Y:S01]  /*c910*/  IMAD.MOV.U32 R22, RZ, RZ, R17 ;  /* 0x000000ffff167224 */ /* 0x000fe200078e0011 */
[----:B------:R-:W2:Y:S05]  /*c920*/  S2R R20, SR_CTAID.Y ;  /* 0x0000000000147919 */ /* 0x000eaa0000002600 */
[----:B------:R-:W3:Y:S08]  /*c930*/  LDC R6, c[0x0][0x144] ;  /* 0x00005100ff067b82 */ /* 0x000ef00000000800 */
[----:B------:R-:W3:Y:S01]  /*c940*/  LDC R21, c[0x0][0x8d8] ;  /* 0x00023600ff157b82 */ /* 0x000ee20000000800 */
[----:B-----5:R-:W-:-:S04]  /*c950*/  ISETP.NE.U32.AND P0, PT, R14, RZ, PT ;  /* 0x000000ff0e00720c */ /* 0x020fc80003f05070 */
[----:B------:R-:W-:Y:S02]  /*c960*/  ISETP.NE.AND.EX P0, PT, R15, RZ, PT, P0 ;  /* 0x000000ff0f00720c */ /* 0x000fe40003f05300 */
[----:B-1----:R-:W-:Y:S02]  /*c970*/  I2FP.F32.U32 R4, R13 ;  /* 0x0000000d00047245 */ /* 0x002fe40000201000 */
[----:B--2---:R-:W-:-:S03]  /*c980*/  I2FP.F32.U32 R18, R20 ;  /* 0x0000001400127245 */ /* 0x004fc60000201000 */
[----:B------:R-:W-:-:S06]  /*c990*/  FMUL R4, R4, UR4 ;  /* 0x0000000404047c20 */ /* 0x000fcc0008400000 */
[----:B------:R-:W3:Y:S02]  /*c9a0*/  F2I.U32.TRUNC.NTZ R4, R4 ;  /* 0x0000000400047305 */ /* 0x000ee4000020f000 */
[----:B---34-:R-:W-:-:S04]  /*c9b0*/  IMAD.MOV R5, RZ, RZ, -R4 ;  /* 0x000000ffff057224 */ /* 0x018fc800078e0a04 */
[----:B------:R-:W-:Y:S01]  /*c9c0*/  IMAD R13, R6, R5, R13 ;  /* 0x00000005060d7224 */ /* 0x000fe200078e020d */
[----:B------:R-:W-:Y:S01]  /*c9d0*/  MOV R6, R16 ;  /* 0x0000001000067202 */ /* 0x000fe20000000f00 */
[----:B------:R-:W-:Y:S06]  /*c9e0*/  @!P0 BRA `(.L_x_138) ;  /* 0x0000000000308947 */ /* 0x000fec0003800000 */
[----:B------:R-:W1:Y:S02]  /*c9f0*/  LDC R5, c[0x0][0x8dc] ;  /* 0x00023700ff057b82 */ /* 0x000e640000000800 */
[----:B-1----:R-:W-:-:S05]  /*ca00*/  IADD3 R5, P0, R16, R5, RZ ;  /* 0x0000000510057210 */ /* 0x002fca0007f1e0ff */
[----:B------:R-:W-:-:S04]  /*ca10*/  IMAD.X R23, RZ, RZ, R17, P0 ;  /* 0x000000ffff177224 */ /* 0x000fc800000e0611 */
[----:B------:R-:W-:-:S04]  /*ca20*/  IMAD.WIDE.U32 R6, R23, R14, RZ ;  /* 0x0000000e17067225 */ /* 0x000fc800078e00ff */
[----:B------:R-:W-:-:S04]  /*ca30*/  IMAD.WIDE.U32 R6, P0, R5, R15, R6 ;  /* 0x0000000f05067225 */ /* 0x000fc80007800006 */
[----:B------:R-:W-:-:S04]  /*ca40*/  IMAD.WIDE.U32 R4, R5, R14, RZ ;  /* 0x0000000e05047225 */ /* 0x000fc800078e00ff */
[----:B------:R-:W-:Y:S01]  /*ca50*/  IMAD.MOV.U32 R4, RZ, RZ, R7 ;  /* 0x000000ffff047224 */ /* 0x000fe200078e0007 */
[----:B------:R-:W-:Y:S02]  /*ca60*/  IADD3 RZ, P1, R5, R6, RZ ;  /* 0x0000000605ff7210 */ /* 0x000fe40007f3e0ff */
[----:B------:R-:W-:-:S03]  /*ca70*/  IADD3.X R5, RZ, RZ, RZ, P0, !PT ;  /* 0x000000ffff057210 */ /* 0x000fc600007fe4ff */
[----:B------:R-:W-:-:S04]  /*ca80*/  IMAD.WIDE.U32.X R4, R23, R15, R4, P1 ;  /* 0x0000000f17047225 */ /* 0x000fc800008e0404 */
[----:B------:R-:W-:Y:S01]  /*ca90*/  IMAD.MOV.U32 R6, RZ, RZ, R4 ;  /* 0x000000ffff067224 */ /* 0x000fe200078e0004 */
[----:B------:R-:W-:-:S07]  /*caa0*/  MOV R22, R5 ;  /* 0x0000000500167202 */ /* 0x000fce0000000f00 */
.L_x_138:
[----:B------:R-:W-:Y:S01]  /*cab0*/  ULDC UR4, c[0x0][0x154] ;  /* 0x0000550000047ab9 */ /* 0x000fe20000000800 */
[----:B------:R-:W1:Y:S01]  /*cac0*/  LDC R7, c[0x0][0x148] ;  /* 0x00005200ff077b82 */ /* 0x000e620000000800 */
[----:B------:R-:W-:Y:S01]  /*cad0*/  FMUL R14, R18, UR4 ;  /* 0x00000004120e7c20 */ /* 0x000fe20008400000 */
[----:B------:R-:W-:Y:S02]  /*cae0*/  ISETP.NE.AND P2, PT, R2, 0x1, PT ;  /* 0x000000010200780c */ /* 0x000fe40003f45270 */
[-CC-:B------:R-:W-:Y:S02]  /*caf0*/  SHF.R.U64 R18, R6, R21.reuse, R22.reuse ;  /* 0x0000001506127219 */ /* 0x180fe40000001216 */
[----:B------:R-:W-:Y:S01]  /*cb00*/  SHF.R.U32.HI R21, RZ, R21, R22 ;  /* 0x00000015ff157219 */ /* 0x000fe20000011616 */
[----:B------:R-:W2:Y:S01]  /*cb10*/  F2I.U32.TRUNC.NTZ R14, R14 ;  /* 0x0000000e000e7305 */ /* 0x000ea2000020f000 */
[----:B------:R-:W3:Y:S01]  /*cb20*/  LDC.64 R4, c[0x0][0x8c8] ;  /* 0x00023200ff047b82 */ /* 0x000ee20000000a00 */
[----:B------:R-:W-:-:S05]  /*cb30*/  IADD3 R23, P0, RZ, -R18, RZ ;  /* 0x80000012ff177210 */ /* 0x000fca0007f1e0ff */
[----:B------:R-:W-:Y:S02]  /*cb40*/  IMAD.X R21, RZ, RZ, ~R21, P0 ;  /* 0x000000ffff157224 */ /* 0x000fe400000e0e15 */
[----:B------:R-:W4:Y:S01]  /*cb50*/  LDC R22, c[0x0][0x8c0] ;  /* 0x00023000ff167b82 */ /* 0x000f220000000800 */
[----:B--2---:R-:W-:-:S07]  /*cb60*/  IMAD.MOV R15, RZ, RZ, -R14 ;  /* 0x000000ffff0f7224 */ /* 0x004fce00078e0a0e */
[----:B------:R-:W2:Y:S01]  /*cb70*/  LDC R27, c[0x0][0x900] ;  /* 0x00024000ff1b7b82 */ /* 0x000ea20000000800 */
[----:B-1----:R-:W-:-:S07]  /*cb80*/  @P2 IMAD R13, R7, R15, R20 ;  /* 0x0000000f070d2224 */ /* 0x002fce00078e0214 */
[----:B------:R-:W1:Y:S01]  /*cb90*/  LDC.64 R14, c[0x0][0x8e8] ;  /* 0x00023a00ff0e7b82 */ /* 0x000e620000000a00 */
[----:B---3--:R-:W-:-:S04]  /*cba0*/  IMAD R6, R21, R4, RZ ;  /* 0x0000000415067224 */ /* 0x008fc800078e02ff */
[C---:B------:R-:W-:Y:S02]  /*cbb0*/  IMAD R7, R23.reuse, R5, R6 ;  /* 0x0000000517077224 */ /* 0x040fe400078e0206 */
[----:B------:R-:W-:Y:S01]  /*cbc0*/  IMAD.WIDE.U32 R4, R23, R4, R16 ;  /* 0x0000000417047225 */ /* 0x000fe200078e0010 */
[----:B------:R-:W3:Y:S04]  /*cbd0*/  LDC R6, c[0x0][0x8b0] ;  /* 0x00022c00ff067b82 */ /* 0x000ee80000000800 */
[----:B------:R-:W-:-:S04]  /*cbe0*/  IADD3 R5, R5, R7, RZ ;  /* 0x0000000705057210 */ /* 0x000fc80007ffe0ff */
[-CC-:B----4-:R-:W-:Y:S01]  /*cbf0*/  SHF.R.U64 R26, R4, R22.reuse, R5.reuse ;  /* 0x00000016041a7219 */ /* 0x190fe20000001205 */
[----:B------:R-:W4:Y:S01]  /*cc00*/  LDC R25, c[0x0][0x8f0] ;  /* 0x00023c00ff197b82 */ /* 0x000f220000000800 */
[----:B------:R-:W-:Y:S02]  /*cc10*/  SHF.R.U32.HI R5, RZ, R22, R5 ;  /* 0x00000016ff057219 */ /* 0x000fe40000011605 */
[----:B-1----:R-:W-:-:S05]  /*cc20*/  ISETP.NE.U32.AND P0, PT, R14, RZ, PT ;  /* 0x000000ff0e00720c */ /* 0x002fca0003f05070 */
[----:B------:R-:W1:Y:S01]  /*cc30*/  LDC R24, c[0x0][0x8e0] ;  /* 0x00023800ff187b82 */ /* 0x000e620000000800 */
[----:B------:R-:W-:Y:S02]  /*cc40*/  ISETP.NE.AND.EX P0, PT, R15, RZ, PT, P0 ;  /* 0x000000ff0f00720c */ /* 0x000fe40003f05300 */
[----:B---3--:R-:W-:-:S05]  /*cc50*/  SHF.R.U64 R23, R26, R6, R5 ;  /* 0x000000061a177219 */ /* 0x008fca0000001205 */
[----:B------:R-:W3:Y:S01]  /*cc60*/  LDC R22, c[0x0][0x8b8] ;  /* 0x00022e00ff167b82 */ /* 0x000ee20000000800 */
[----:B------:R-:W-:-:S04]  /*cc70*/  SHF.R.U32.HI R4, RZ, R6, R5 ;  /* 0x00000006ff047219 */ /* 0x000fc80000011605 */
[-CC-:B--2---:R-:W-:Y:S02]  /*cc80*/  SHF.R.U64 R21, R23, R27.reuse, R4.reuse ;  /* 0x0000001b17157219 */ /* 0x184fe40000001204 */
[----:B------:R-:W-:Y:S01]  /*cc90*/  SHF.R.U32.HI R27, RZ, R27, R4 ;  /* 0x0000001bff1b7219 */ /* 0x000fe20000011604 */
[----:B------:R-:W2:Y:S02]  /*cca0*/  LDC R20, c[0x0][0x8a8] ;  /* 0x00022a00ff147b82 */ /* 0x000ea40000000800 */
[----:B------:R-:W-:Y:S02]  /*ccb0*/  IMAD.MOV.U32 R4, RZ, RZ, R21 ;  /* 0x000000ffff047224 */ /* 0x000fe400078e0015 */
[----:B------:R-:W-:Y:S01]  /*ccc0*/  IMAD.MOV.U32 R5, RZ, RZ, R27 ;  /* 0x000000ffff057224 */ /* 0x000fe200078e001b */
[----:B----4-:R-:W-:Y:S06]  /*ccd0*/  @!P0 BRA `(.L_x_139) ;  /* 0x0000000000288947 */ /* 0x010fec0003800000 */
[----:B------:R-:W4:Y:S02]  /*cce0*/  LDC R4, c[0x0][0x8f4] ;  /* 0x00023d00ff047b82 */ /* 0x000f240000000800 */
[----:B----4-:R-:W-:-:S04]  /*ccf0*/  IADD3 R5, P0, R21, R4, RZ ;  /* 0x0000000415057210 */ /* 0x010fc80007f1e0ff */
[----:B------:R-:W-:-:S05]  /*cd00*/  IADD3.X R27, RZ, R27, RZ, P0, !PT ;  /* 0x0000001bff1b7210 */ /* 0x000fca00007fe4ff */
[----:B------:R-:W-:-:S04]  /*cd10*/  IMAD.WIDE.U32 R6, R27, R14, RZ ;  /* 0x0000000e1b067225 */ /* 0x000fc800078e00ff */
[----:B------:R-:W-:-:S04]  /*cd20*/  IMAD.WIDE.U32 R6, P0, R5, R15, R6 ;  /* 0x0000000f05067225 */ /* 0x000fc80007800006 */
[----:B------:R-:W-:-:S04]  /*cd30*/  IMAD.WIDE.U32 R4, R5, R14, RZ ;  /* 0x0000000e05047225 */ /* 0x000fc800078e00ff */
[----:B------:R-:W-:Y:S01]  /*cd40*/  IMAD.MOV.U32 R4, RZ, RZ, R7 ;  /* 0x000000ffff047224 */ /* 0x000fe200078e0007 */
[----:B------:R-:W-:Y:S01]  /*cd50*/  IADD3 RZ, P1, R5, R6, RZ ;  /* 0x0000000605ff7210 */ /* 0x000fe20007f3e0ff */
[----:B------:R-:W-:-:S04]  /*cd60*/  IMAD.X R5, RZ, RZ, RZ, P0 ;  /* 0x000000ffff057224 */ /* 0x000fc800000e06ff */
[----:B------:R-:W-:-:S08]  /*cd70*/  IMAD.WIDE.U32.X R4, R27, R15, R4, P1 ;  /* 0x0000000f1b047225 */ /* 0x000fd000008e0404 */
.L_x_139:
[----:B------:R-:W-:Y:S02]  /*cd80*/  SHF.R.U64 R25, R4, R25, R5 ;  /* 0x0000001904197219 */ /* 0x000fe40000001205 */
[----:B------:R-:W-:Y:S02]  /*cd90*/  LOP3.LUT R4, R23, R12, RZ, 0xc0, !PT ;  /* 0x0000000c17047212 */ /* 0x000fe400078ec0ff */
[----:B------:R-:W-:Y:S02]  /*cda0*/  IADD3 R5, -R25, RZ, RZ ;  /* 0x000000ff19057210 */ /* 0x000fe40007ffe1ff */
[----:B------:R-:W-:Y:S01]  /*cdb0*/  LOP3.LUT R6, R26, R11, RZ, 0xc0, !PT ;  /* 0x0000000b1a067212 */ /* 0x000fe200078ec0ff */
[----:B------:R-:W-:Y:S02]  /*cdc0*/  IMAD R4, R9, R25, R4 ;  /* 0x0000001909047224 */ /* 0x000fe400078e0204 */
[----:B-1----:R-:W-:Y:S02]  /*cdd0*/  IMAD R21, R5, R24, R21 ;  /* 0x0000001805157224 */ /* 0x002fe400078e0215 */
[----:B---3--:R-:W-:-:S02]  /*cde0*/  IMAD R13, R4, R22, R13 ;  /* 0x00000016040d7224 */ /* 0x008fc400078e020d */
[----:B--2---:R-:W-:Y:S02]  /*cdf0*/  IMAD R6, R21, R20, R6 ;  /* 0x0000001415067224 */ /* 0x004fe400078e0206 */
[----:B------:R-:W-:-:S03]  /*ce00*/  IMAD.MOV.U32 R4, RZ, RZ, 0x1 ;  /* 0x00000001ff047424 */ /* 0x000fc600078e00ff */
[----:B------:R-:W-:Y:S02]  /*ce10*/  SEL R20, R6, R13, !P2 ;  /* 0x0000000d06147207 */ /* 0x000fe40005000000 */
[----:B------:R-:W-:Y:S01]  /*ce20*/  SEL R21, R13, R6, !P2 ;  /* 0x000000060d157207 */ /* 0x000fe20005000000 */
[----:B------:R-:W-:-:S07]  /*ce30*/  IMAD.MOV.U32 R13, RZ, RZ, R18 ;  /* 0x000000ffff0d7224 */ /* 0x000fce00078e0012 */
.L_x_137:
[----:B------:R-:W-:-:S13]  /*ce40*/  LOP3.LUT P0, RZ, R4, 0xff, RZ, 0xc0, !PT ;  /* 0x000000ff04ff7812 */ /* 0x000fda000780c0ff */
[----:B------:R-:W-:Y:S05]  /*ce50*/  @P0 BRA `(.L_x_140) ;  /* 0xfffffff0005c0947 */ /* 0x000fea000383ffff */
.L_x_108:
[----:B------:R-:W-:-:S13]  /*ce60*/  ELECT P0, URZ, PT ;  /* 0x00000000003f782f */ /* 0x000fda0003800000 */
[----:B------:R-:W-:Y:S05]  /*ce70*/  @!P0 BRA `(.L_x_14) ;  /* 0x0000001000508947 */ /* 0x000fea0003800000 */
[----:B------:R-:W-:-:S04]  /*ce80*/  LOP3.LUT R19, R19, 0x2, RZ, 0xfc, !PT ;  /* 0x0000000213137812 */ /* 0x000fc800078efcff */
[----:B------:R-:W-:-:S13]  /*ce90*/  ISETP.NE.AND P1, PT, R19, 0x3, PT ;  /* 0x000000031300780c */ /* 0x000fda0003f25270 */
[----:B------:R-:W-:Y:S05]  /*cea0*/  @!P1 BRA `(.L_x_141) ;  /* 0x0000000000049947 */ /* 0x000fea0003800000 */
[----:B------:R-:W-:Y:S01]  /*ceb0*/  BPT.TRAP 0x1 ;  /* 0x000000040000795c */ /* 0x000fe20000300000 */
.L_x_141:
[----:B------:R-:W-:Y:S02]  /*cec0*/  MOV R2, 0x400 ;  /* 0x0000040000027802 */ /* 0x000fe40000000f00 */
[----:B-1---5:R-:W-:Y:S02]  /*ced0*/  MOV R3, UR36 ;  /* 0x0000002400037c02 */ /* 0x022fe40008000f00 */
[----:B------:R-:W-:Y:S02]  /*cee0*/  SHF.L.U32 R0, R8, 0x1f, RZ ;  /* 0x0000001f08007819 */ /* 0x000fe400000006ff */
[----:B------:R-:W-:-:S04]  /*cef0*/  LEA R3, R3, R2, 0x18 ;  /* 0x0000000203037211 */ /* 0x000fc800078ec0ff */
[----:B------:R-:W1:Y:S02]  /*cf00*/  SYNCS.PHASECHK.TRANS64.TRYWAIT P0, [R3+URZ+0x60], R0 ;  /* 0x00006000030075a7 */ /* 0x000e64000800017f */
[----:B-1----:R-:W-:Y:S05]  /*cf10*/  @!P0 BRA `(.L_x_142) ;  /* 0x0000001400288947 */ /* 0x002fea0003800000 */
.L_x_175:
[----:B------:R-:W-:Y:S05]  /*cf20*/  @!P1 BRA `(.L_x_143) ;  /* 0x0000000000049947 */ /* 0x000fea0003800000 */
[----:B------:R-:W-:Y:S01]  /*cf30*/  BPT.TRAP 0x1 ;  /* 0x000000040000795c */ /* 0x000fe20000300000 */
.L_x_143:
[----:B------:R-:W1:Y:S02]  /*cf40*/  SYNCS.PHASECHK.TRANS64.TRYWAIT P0, [R3+URZ+0x68], R0 ;  /* 0x00006800030075a7 */ /* 0x000e64000800017f */
[----:B-1----:R-:W-:Y:S05]  /*cf50*/  @!P0 BRA `(.L_x_144) ;  /* 0x00000014002c8947 */ /* 0x002fea0003800000 */
.L_x_176:
[----:B------:R-:W-:Y:S05]  /*cf60*/  @!P1 BRA `(.L_x_145) ;  /* 0x0000000000049947 */ /* 0x000fea0003800000 */
[----:B------:R-:W-:Y:S01]  /*cf70*/  BPT.TRAP 0x1 ;  /* 0x000000040000795c */ /* 0x000fe20000300000 */
.L_x_145:
[----:B------:R-:W1:Y:S02]  /*cf80*/  SYNCS.PHASECHK.TRANS64.TRYWAIT P0, [R3+URZ+0x70], R0 ;  /* 0x00007000030075a7 */ /* 0x000e64000800017f */
[----:B-1----:R-:W-:Y:S05]  /*cf90*/  @!P0 BRA `(.L_x_146) ;  /* 0x0000001400308947 */ /* 0x002fea0003800000 */
.L_x_177:
[----:B------:R-:W-:Y:S05]  /*cfa0*/  @!P1 BRA `(.L_x_147) ;  /* 0x0000000000049947 */ /* 0x000fea0003800000 */
[----:B------:R-:W-:Y:S01]  /*cfb0*/  BPT.TRAP 0x1 ;  /* 0x000000040000795c */ /* 0x000fe20000300000 */
.L_x_147:
[----:B------:R-:W-:-:S07]  /*cfc0*/  SHF.L.U32 R8, R8, 0x1f, RZ ;  /* 0x0000001f08087819 */ /* 0x000fce00000006ff */
.L_x_148:
[----:B------:R1:W1:Y:S02]  /*cfd0*/  SYNCS.PHASECHK.TRANS64.TRYWAIT P0, [R3+URZ+0x78], R8 ;  /* 0x00007808030075a7 */ /* 0x000264000800017f */
[----:B-1----:R-:W-:Y:S05]  /*cfe0*/  @!P0 NANOSLEEP.SYNCS 0x989680 ;  /* 0x009896800000895d */ /* 0x002fea0003900000 */
[----:B------:R-:W1:Y:S02]  /*cff0*/  @!P0 SYNCS.PHASECHK.TRANS64 P0, [R3+URZ+0x78], R8 ;  /* 0x00007808030085a7 */ /* 0x000e64000800007f */
[----:B-1----:R-:W-:Y:S05]  /*d000*/  @P0 BRA `(.L_x_14) ;  /* 0x0000000c00ec0947 */ /* 0x002fea0003800000 */
[----:B------:R-:W-:Y:S05]  /*d010*/  BRA `(.L_x_148) ;  /* 0xfffffffc00ec7947 */ /* 0x000fea000383ffff */
.L_x_103:
[----:B------:R-:W-:Y:S01]  /*d020*/  LOP3.LUT P0, RZ, R8, 0xff, RZ, 0xc0, !PT ;  /* 0x000000ff08ff7812 */ /* 0x000fe2000780c0ff */
[----:B------:R-:W-:Y:S02]  /*d030*/  IMAD.MOV.U32 R10, RZ, RZ, 0x1 ;  /* 0x00000001ff0a7424 */ /* 0x000fe400078e00ff */
[----:B------:R-:W-:-:S10]  /*d040*/  IMAD.MOV.U32 R9, RZ, RZ, RZ ;  /* 0x000000ffff097224 */ /* 0x000fd400078e00ff */
[----:B------:R-:W-:Y:S05]  /*d050*/  @!P0 BRA `(.L_x_149) ;  /* 0x0000000c00248947 */ /* 0x000fea0003800000 */
[----:B------:R-:W2:Y:S01]  /*d060*/  LDC R0, c[0x0][0x28c] ;  /* 0x0000a300ff007b82 */ /* 0x000ea20000000800 */
[----:B------:R-:W-:Y:S01]  /*d070*/  ULDC UR7, c[0x0][0x900] ;  /* 0x0002400000077ab9 */ /* 0x000fe20000000800 */
[----:B------:R-:W-:Y:S01]  /*d080*/  UMOV UR8, 0xffffffff ;  /* 0xffffffff00087882 */ /* 0x000fe20000000000 */
[----:B------:R-:W-:Y:S01]  /*d090*/  BSSY B0, `(.L_x_149) ;  /* 0x00000c5000007945 */ /* 0x000fe20003800000 */
[----:B-1----:R-:W-:Y:S01]  /*d0a0*/  USHF.L.U32 UR4, UR36, 0x5, URZ ;  /* 0x0000000524047899 */ /* 0x002fe2000800063f */
[----:B------:R-:W-:Y:S01]  /*d0b0*/  LOP3.LUT R11, R22, 0x2, RZ, 0xfc, !PT ;  /* 0x00000002160b7812 */ /* 0x000fe200078efcff */
[----:B------:R-:W-:Y:S01]  /*d0c0*/  USHF.L.U32 UR5, UR36, 0xb, URZ ;  /* 0x0000000b24057899 */ /* 0x000fe2000800063f */
[----:B------:R-:W-:Y:S01]  /*d0d0*/  IMAD.MOV.U32 R10, RZ, RZ, 0x1 ;  /* 0x00000001ff0a7424 */ /* 0x000fe200078e00ff */
[----:B------:R-:W-:Y:S01]  /*d0e0*/  USHF.L.U32 UR8, UR8, UR7, URZ ;  /* 0x0000000708087299 */ /* 0x000fe2000800063f */
[----:B------:R-:W-:Y:S01]  /*d0f0*/  MOV R9, RZ ;  /* 0x000000ff00097202 */ /* 0x000fe20000000f00 */
[----:B------:R-:W-:Y:S01]  /*d100*/  ULDC UR6, c[0x0][0x8a8] ;  /* 0x00022a0000067ab9 */ /* 0x000fe20000000800 */
[----:B------:R-:W-:Y:S01]  /*d110*/  UMOV UR9, 0x1 ;  /* 0x0000000100097882 */ /* 0x000fe20000000000 */
[----:B------:R-:W-:-:S02]  /*d120*/  ULOP3.LUT UR4, UR4, 0x20, URZ, 0xc0, !UPT ;  /* 0x0000002004047892 */ /* 0x000fc4000f8ec03f */
[----:B------:R-:W-:Y:S02]  /*d130*/  ULOP3.LUT UR5, UR5, 0x800, URZ, 0xc0, !UPT ;  /* 0x0000080005057892 */ /* 0x000fe4000f8ec03f */
[----:B------:R-:W-:Y:S02]  /*d140*/  UIADD3 UR17, UR6, -0x1, URZ ;  /* 0xffffffff06117890 */ /* 0x000fe4000fffe03f */
[----:B------:R-:W-:Y:S02]  /*d150*/  USHF.L.U32 UR19, UR9, UR7, URZ ;  /* 0x0000000709137299 */ /* 0x000fe4000800063f */
[----:B------:R-:W-:Y:S01]  /*d160*/  ULOP3.LUT UR18, URZ, UR8, URZ, 0x33, !UPT ;  /* 0x000000083f127292 */ /* 0x000fe2000f8e333f */
[----:B------:R-:W-:Y:S01]  /*d170*/  ULDC.64 UR22, c[0x0][0x198] ;  /* 0x0000660000167ab9 */ /* 0x000fe20000000a00 */
[----:B--2---:R-:W-:-:S04]  /*d180*/  IADD3 R0, R0, 0x3f, RZ ;  /* 0x0000003f00007810 */ /* 0x004fc80007ffe0ff */
[----:B------:R-:W-:-:S04]  /*d190*/  SHF.R.S32.HI R3, RZ, 0x1f, R0 ;  /* 0x0000001fff037819 */ /* 0x000fc80000011400 */
[----:B------:R-:W-:Y:S01]  /*d1a0*/  LEA.HI R3, R3, R0, RZ, 0x6 ;  /* 0x0000000003037211 */ /* 0x000fe200078f30ff */
[----:B------:R-:W-:-:S03]  /*d1b0*/  IMAD.MOV.U32 R0, RZ, RZ, 0x1 ;  /* 0x00000001ff007424 */ /* 0x000fc600078e00ff */
[--C-:B------:R-:W-:Y:S02]  /*d1c0*/  SHF.R.S32.HI R8, RZ, 0x6, R3.reuse ;  /* 0x00000006ff087819 */ /* 0x100fe40000011403 */
[----:B------:R-:W-:-:S03]  /*d1d0*/  PRMT R3, R0, 0x7610, R3 ;  /* 0x0000761000037816 */ /* 0x000fc60000000003 */
[----:B------:R-:W-:-:S07]  /*d1e0*/  VIADD R0, R8, 0x1 ;  /* 0x0000000108007836 */ /* 0x000fce0000000000 */
.L_x_160:
[----:B------:R-:W-:-:S03]  /*d1f0*/  UMOV UR6, 0xffffffff ;  /* 0xffffffff00067882 */ /* 0x000fc60000000000 */
[----:B------:R-:W-:Y:S05]  /*d200*/  BRA.DIV UR6, `(.L_x_150) ;  /* 0x0000001206a87947 */ /* 0x000fea000b800000 */
[----:B------:R-:W-:-:S13]  /*d210*/  ELECT P6, URZ, PT ;  /* 0x00000000003f782f */ /* 0x000fda00038c0000 */
.L_x_180:
[----:B------:R-:W1:Y:S01]  /*d220*/  LDC R4, c[0x0][0x28c] ;  /* 0x0000a300ff047b82 */ /* 0x000e620000000800 */
[----:B------:R-:W-:Y:S01]  /*d230*/  BSSY B1, `(.L_x_151) ;  /* 0x0000038000017945 */ /* 0x000fe20003800000 */
[----:B-1----:R-:W-:-:S13]  /*d240*/  ISETP.LT.OR P6, PT, R4, 0x1, !P6 ;  /* 0x000000010400780c */ /* 0x002fda00077c1670 */
[----:B------:R-:W-:Y:S05]  /*d250*/  @P6 BRA `(.L_x_152) ;  /* 0x0000000000d46947 */ /* 0x000fea0003800000 */
[----:B------:R-:W-:Y:S01]  /*d260*/  LEA R20, R20, UR4, 0x6 ;  /* 0x0000000414147c11 */ /* 0x000fe2000f8e30ff */
[----:B------:R-:W-:Y:S01]  /*d270*/  IMAD.SHL.U32 R21, R21, 0x100, RZ ;  /* 0x0000010015157824 */ /* 0x000fe200078e00ff */
[----:B------:R-:W-:Y:S01]  /*d280*/  MOV R19, RZ ;  /* 0x000000ff00137202 */ /* 0x000fe20000000f00 */
[----:B------:R-:W-:Y:S01]  /*d290*/  IMAD.MOV.U32 R4, RZ, RZ, R0 ;  /* 0x000000ffff047224 */ /* 0x000fe200078e0000 */
[----:B------:R-:W-:Y:S01]  /*d2a0*/  MOV R6, R9 ;  /* 0x0000000900067202 */ /* 0x000fe20000000f00 */
[----:B------:R-:W-:-:S07]  /*d2b0*/  IMAD.MOV.U32 R5, RZ, RZ, R10 ;  /* 0x000000ffff057224 */ /* 0x000fce00078e000a */
.L_x_155:
[----:B------:R-:W1:Y:S01]  /*d2c0*/  S2R R12, SR_CgaCtaId ;  /* 0x00000000000c7919 */ /* 0x000e620000008800 */
[----:B------:R-:W-:Y:S02]  /*d2d0*/  MOV R7, 0x400 ;  /* 0x0000040000077802 */ /* 0x000fe40000000f00 */
[----:B------:R-:W-:Y:S02]  /*d2e0*/  LOP3.LUT P1, RZ, R18, 0x7f, RZ, 0xc0, !PT ;  /* 0x0000007f12ff7812 */ /* 0x000fe4000782c0ff */
[----:B-1----:R-:W-:Y:S02]  /*d2f0*/  LEA R15, R12, R7, 0x18 ;  /* 0x000000070c0f7211 */ /* 0x002fe400078ec0ff */
[----:B------:R-:W-:-:S09]  /*d300*/  SHF.L.U32 R7, R5, 0x1f, RZ ;  /* 0x0000001f05077819 */ /* 0x000fd200000006ff */
[----:B------:R-:W1:Y:S01]  /*d310*/  @!P1 LDC R12, c[0x0][0x500] ;  /* 0x00014000ff0c9b82 */ /* 0x000e620000000800 */
[----:B------:R-:W-:-:S04]  /*d320*/  IMAD R14, R6, 0x8, R15 ;  /* 0x00000008060e7824 */ /* 0x000fc800078e020f */
[----:B------:R-:W2:Y:S02]  /*d330*/  SYNCS.PHASECHK.TRANS64.TRYWAIT P0, [R14+URZ+0x20], R7 ;  /* 0x000020070e0075a7 */ /* 0x000ea4000800017f */
[----:B--2---:R-:W-:Y:S05]  /*d340*/  @!P0 BRA `(.L_x_153) ;  /* 0x0000001000788947 */ /* 0x004fea0003800000 */
.L_x_181:
[----:B--2---:R-:W-:Y:S01]  /*d350*/  PRMT R7, R11, 0x9910, RZ ;  /* 0x000099100b077816 */ /* 0x004fe200000000ff */
[----:B-1----:R1:W-:Y:S03]  /*d360*/  @!P1 SYNCS.ARRIVE.TRANS64 RZ, [R14+URZ], R12 ;  /* 0x0000000c0eff99a7 */ /* 0x0023e6000800003f */
[----:B------:R-:W-:-:S13]  /*d370*/  ISETP.NE.AND P0, PT, R7, 0x2, PT ;  /* 0x000000020700780c */ /* 0x000fda0003f05270 */
[----:B-1----:R-:W-:Y:S05]  /*d380*/  @P0 BRA `(.L_x_154) ;  /* 0x0000000000040947 */ /* 0x002fea0003800000 */
[----:B------:R-:W-:Y:S01]  /*d390*/  BPT.TRAP 0x1 ;  /* 0x000000040000795c */ /* 0x000fe20000300000 */
.L_x_154:
[C---:B------:R-:W-:Y:S01]  /*d3a0*/  IMAD R12, R6.reuse, 0x8000, R15 ;  /* 0x00008000060c7824 */ /* 0x040fe200078e020f */
[----:B------:R-:W-:Y:S01]  /*d3b0*/  LEA R7, R6, UR5, 0xc ;  /* 0x0000000506077c11 */ /* 0x000fe2000f8e60ff */
[----:B------:R-:W-:Y:S01]  /*d3c0*/  VIADD R4, R4, 0xffffffff ;  /* 0xffffffff04047836 */ /* 0x000fe20000000000 */
[----:B------:R-:W-:Y:S01]  /*d3d0*/  R2UR UR9, R14 ;  /* 0x000000000e0972ca */ /* 0x000fe200000e0000 */
[----:B------:R-:W-:Y:S01]  /*d3e0*/  UIADD3 UR6, UP0, UR22, 0xf0, URZ ;  /* 0x000000f016067890 */ /* 0x000fe2000ff1e03f */
[----:B------:R-:W-:Y:S01]  /*d3f0*/  LEA R7, R7, R15, 0x1 ;  /* 0x0000000f07077211 */ /* 0x000fe200078e08ff */
[----:B------:R-:W-:Y:S01]  /*d400*/  UIADD3 UR24, UP1, UR22, 0x1f0, URZ ;  /* 0x000001f016187890 */ /* 0x000fe2000ff3e03f */
[----:B------:R-:W-:Y:S01]  /*d410*/  R2UR UR7, R12 ;  /* 0x000000000c0772ca */ /* 0x000fe200000e0000 */
[----:B------:R-:W-:Y:S01]  /*d420*/  VIADD R6, R6, 0x1 ;  /* 0x0000000106067836 */ /* 0x000fe20000000000 */
[----:B------:R-:W-:Y:S01]  /*d430*/  R2UR UR8, R7 ;  /* 0x00000000070872ca */ /* 0x000fe200000e0000 */
[----:B------:R-:W-:Y:S01]  /*d440*/  UIADD3.X UR25, URZ, UR23, URZ, UP1, !UPT ;  /* 0x000000173f197290 */ /* 0x000fe20008ffe43f */
[----:B------:R-:W-:Y:S01]  /*d450*/  R2UR UR11, R21 ;  /* 0x00000000150b72ca */ /* 0x000fe200000e0000 */
[----:B------:R-:W-:Y:S01]  /*d460*/  UMOV UR14, 0x0 ;  /* 0x00000000000e7882 */ /* 0x000fe20000000000 */
[----:B------:R-:W-:Y:S01]  /*d470*/  R2UR UR10, R19 ;  /* 0x00000000130a72ca */ /* 0x000fe200000e0000 */
[----:B------:R-:W-:Y:S01]  /*d480*/  UMOV UR15, 0x10000000 ;  /* 0x10000000000f7882 */ /* 0x000fe20000000000 */
[----:B------:R-:W-:Y:S01]  /*d490*/  R2UR UR12, R13 ;  /* 0x000000000d0c72ca */ /* 0x000fe200000e0000 */
[----:B------:R-:W-:Y:S01]  /*d4a0*/  UMOV UR21, 0x30000 ;  /* 0x0003000000157882 */ /* 0x000fe20000000000 */
[----:B------:R-:W-:-:S02]  /*d4b0*/  R2UR UR20, R20 ;  /* 0x00000000141472ca */ /* 0x000fc400000e0000 */
[----:B------:R-:W-:Y:S01]  /*d4c0*/  ISETP.GT.AND P1, PT, R4, 0x1, PT ;  /* 0x000000010400780c */ /* 0x000fe20003f24270 */
[----:B------:R-:W-:Y:S01]  /*d4d0*/  UIADD3 UR13, UR7, 0x8400, URZ ;  /* 0x00008400070d7890 */ /* 0x000fe2000fffe03f */
[C---:B------:R-:W-:Y:S01]  /*d4e0*/  ISETP.NE.AND P0, PT, R6.reuse, 0x4, PT ;  /* 0x000000040600780c */ /* 0x040fe20003f05270 */
[----:B------:R-:W-:Y:S01]  /*d4f0*/  UIADD3.X UR7, URZ, UR23, URZ, UP0, !UPT ;  /* 0x000000173f077290 */ /* 0x000fe200087fe43f */
[----:B------:R-:W-:Y:S01]  /*d500*/  IADD3 R19, R19, 0x40, RZ ;  /* 0x0000004013137810 */ /* 0x000fe20007ffe0ff */
[----:B------:R-:W-:Y:S01]  /*d510*/  UIADD3 UR16, UR8, 0x28400, URZ ;  /* 0x0002840008107890 */ /* 0x000fe2000fffe03f */
[----:B------:R-:W-:Y:S02]  /*d520*/  SEL R12, RZ, 0x1, P0 ;  /* 0x00000001ff0c7807 */ /* 0x000fe40000000000 */
[----:B------:R-:W-:Y:S01]  /*d530*/  UMOV UR8, UR13 ;  /* 0x0000000d00087c82 */ /* 0x000fe20008000000 */
[----:B------:R-:W-:Y:S02]  /*d540*/  SEL R6, R6, RZ, P0 ;  /* 0x000000ff06067207 */ /* 0x000fe40000000000 */
[----:B------:R-:W-:Y:S01]  /*d550*/  LOP3.LUT R5, R5, R12, RZ, 0x3c, !PT ;  /* 0x0000000c05057212 */ /* 0x000fe200078e3cff */
[----:B------:R1:W-:Y:S02]  /*d560*/  UTMALDG.3D [UR8], [UR6], desc[UR14] ;  /* 0x00000e08060075b4 */ /* 0x0003e40008011000 */
[----:B-1----:R-:W-:Y:S01]  /*d570*/  UMOV UR8, UR16 ;  /* 0x0000001000087c82 */ /* 0x002fe20008000000 */
[----:B------:R-:W-:-:S02]  /*d580*/  UMOV UR11, UR20 ;  /* 0x00000014000b7c82 */ /* 0x000fc40008000000 */
[----:B------:R1:W-:Y:S02]  /*d590*/  UTMALDG.3D.MULTICAST [UR8], [UR24], UR21, desc[UR14] ;  /* 0x00000e08180073b4 */ /* 0x0003e40008011815 */
[----:B-1----:R-:W-:Y:S05]  /*d5a0*/  @P1 BRA `(.L_x_155) ;  /* 0xfffffffc00441947 */ /* 0x002fea000383ffff */
.L_x_152:
[----:B------:R-:W-:Y:S05]  /*d5b0*/  BSYNC B1 ;  /* 0x0000000000017941 */ /* 0x000fea0003800000 */
.L_x_151:
[----:B------:R-:W-:Y:S01]  /*d5c0*/  LOP3.LUT P1, RZ, R3, 0xff, RZ, 0xc0, !PT ;  /* 0x000000ff03ff7812 */ /* 0x000fe2000782c0ff */
[----:B------:R-:W-:Y:S01]  /*d5d0*/  IMAD.IADD R9, R8, 0x1, R9 ;  /* 0x0000000108097824 */ /* 0x000fe200078e0209 */
[----:B------:R-:W-:Y:S01]  /*d5e0*/  IADD3 R16, P2, R16, UR38, RZ ;  /* 0x0000002610107c10 */ /* 0x000fe2000ff5e0ff */
[----:B------:R-:W-:Y:S01]  /*d5f0*/  ULDC.64 UR6, c[0x0][0x8f8] ;  /* 0x00023e0000067ab9 */ /* 0x000fe20000000a00 */
[----:B------:R-:W-:Y:S01]  /*d600*/  BSSY B1, `(.L_x_156) ;  /* 0x000006b000017945 */ /* 0x000fe20003800000 */
[----:B------:R-:W-:Y:S01]  /*d610*/  IMAD.MOV.U32 R21, RZ, RZ, -0x1 ;  /* 0xffffffffff157424 */ /* 0x000fe200078e00ff */
[----:B------:R-:W-:Y:S01]  /*d620*/  SHF.R.U32.HI R3, RZ, 0x2, R9 ;  /* 0x00000002ff037819 */ /* 0x000fe20000011609 */
[----:B------:R-:W-:Y:S01]  /*d630*/  IMAD.MOV.U32 R13, RZ, RZ, -0x1 ;  /* 0xffffffffff0d7424 */ /* 0x000fe200078e00ff */
[----:B------:R-:W-:Y:S02]  /*d640*/  ISETP.GT.U32.AND P0, PT, R9, 0x3, PT ;  /* 0x000000030900780c */ /* 0x000fe40003f04070 */
[----:B------:R-:W-:-:S02]  /*d650*/  LOP3.LUT R3, R3, 0x1, RZ, 0xc0, !PT ;  /* 0x0000000103037812 */ /* 0x000fc400078ec0ff */
[----:B------:R-:W-:Y:S01]  /*d660*/  ISETP.LT.U32.AND P0, PT, R8, 0x4, P0 ;  /* 0x000000040800780c */ /* 0x000fe20000701070 */
[----:B------:R-:W1:Y:S01]  /*d670*/  @P1 S2R R5, SR_CgaCtaId ;  /* 0x0000000000051919 */ /* 0x000e620000008800 */
[----:B------:R-:W-:Y:S02]  /*d680*/  @P1 MOV R4, 0x400 ;  /* 0x0000040000041802 */ /* 0x000fe40000000f00 */
[----:B------:R-:W-:Y:S02]  /*d690*/  IADD3.X R17, R17, UR37, RZ, P2, !PT ;  /* 0x0000002511117c10 */ /* 0x000fe400097fe4ff */
[----:B------:R-:W-:Y:S02]  /*d6a0*/  ISETP.GE.U32.AND P2, PT, R16, UR6, PT ;  /* 0x0000000610007c0c */ /* 0x000fe4000bf46070 */
[----:B------:R-:W-:Y:S02]  /*d6b0*/  MOV R20, 0xffffffff ;  /* 0xffffffff00147802 */ /* 0x000fe40000000f00 */
[----:B------:R-:W-:-:S02]  /*d6c0*/  LOP3.LUT R9, R9, 0x3, RZ, 0xc0, !PT ;  /* 0x0000000309097812 */ /* 0x000fc400078ec0ff */
[----:B-1----:R-:W-:-:S04]  /*d6d0*/  @P1 LEA R4, R5, R4, 0x18 ;  /* 0x0000000405041211 */ /* 0x002fc800078ec0ff */
[----:B------:R1:W-:Y:S01]  /*d6e0*/  @P1 SYNCS.ARRIVE.TRANS64.A1T0 RZ, [R4+URZ+0x88], RZ ;  /* 0x000088ff04ff19a7 */ /* 0x0003e2000810003f */
[----:B------:R-:W-:Y:S02]  /*d6f0*/  ISETP.NE.U32.AND P1, PT, R3, 0x1, PT ;  /* 0x000000010300780c */ /* 0x000fe40003f25070 */
[----:B------:R-:W-:Y:S02]  /*d700*/  SEL R3, RZ, 0x1, !P0 ;  /* 0x00000001ff037807 */ /* 0x000fe40004000000 */
[----:B------:R-:W-:Y:S02]  /*d710*/  ISETP.GE.U32.AND.EX P0, PT, R17, UR7, PT, P2 ;  /* 0x0000000711007c0c */ /* 0x000fe4000bf06120 */
[----:B------:R-:W-:-:S04]  /*d720*/  ISETP.GT.U32.AND P1, PT, R8, 0x3, !P1 ;  /* 0x000000030800780c */ /* 0x000fc80004f24070 */
[----:B-1----:R-:W-:-:S04]  /*d730*/  SEL R4, RZ, 0x1, !P1 ;  /* 0x00000001ff047807 */ /* 0x002fc80004800000 */
[--C-:B------:R-:W-:Y:S02]  /*d740*/  LOP3.LUT R10, R4, R10, R3.reuse, 0x96, !PT ;  /* 0x0000000a040a7212 */ /* 0x100fe400078e9603 */
[----:B------:R-:W-:Y:S02]  /*d750*/  PRMT R4, RZ, 0x7610, R4 ;  /* 0x00007610ff047816 */ /* 0x000fe40000000004 */
[----:B------:R-:W-:Y:S01]  /*d760*/  PRMT R3, RZ, 0x7610, R3 ;  /* 0x00007610ff037816 */ /* 0x000fe20000000003 */
[----:B------:R-:W-:Y:S06]  /*d770*/  @P0 BRA `(.L_x_157) ;  /* 0x00000004004c0947 */ /* 0x000fec0003800000 */
[----:B------:R-:W1:Y:S01]  /*d780*/  S2R R14, SR_CTAID.X ;  /* 0x00000000000e7919 */ /* 0x000e620000002500 */
[----:B------:R-:W-:Y:S01]  /*d790*/  ULDC.64 UR6, c[0x0][0x8d0] ;  /* 0x0002340000067ab9 */ /* 0x000fe20000000a00 */
[----:B------:R-:W2:Y:S01]  /*d7a0*/  LDC R15, c[0x0][0x144] ;  /* 0x00005100ff0f7b82 */ /* 0x000ea20000000800 */
[----:B------:R-:W-:Y:S01]  /*d7b0*/  ISETP.NE.U32.AND P0, PT, RZ, UR6, PT ;  /* 0x00000006ff007c0c */ /* 0x000fe2000bf05070 */
[----:B------:R-:W3:Y:S01]  /*d7c0*/  S2R R12, SR_CTAID.Y ;  /* 0x00000000000c7919 */ /* 0x000ee20000002600 */
[----:B------:R-:W-:Y:S01]  /*d7d0*/  ULDC UR8, c[0x0][0x150] ;  /* 0x0000540000087ab9 */ /* 0x000fe20000000800 */
[----:B------:R-:W-:Y:S01]  /*d7e0*/  ULDC UR9, c[0x0][0x8d8] ;  /* 0x0002360000097ab9 */ /* 0x000fe20000000800 */
[----:B------:R-:W-:Y:S01]  /*d7f0*/  ISETP.NE.AND.EX P0, PT, RZ, UR7, PT, P0 ;  /* 0x00000007ff007c0c */ /* 0x000fe2000bf05300 */
[----:B------:R-:W-:Y:S01]  /*d800*/  IMAD.MOV.U32 R4, RZ, RZ, R16 ;  /* 0x000000ffff047224 */ /* 0x000fe200078e0010 */
[----:B-1----:R-:W-:-:S05]  /*d810*/  I2FP.F32.U32 R5, R14 ;  /* 0x0000000e00057245 */ /* 0x002fca0000201000 */
[----:B------:R-:W-:Y:S01]  /*d820*/  FMUL R19, R5, UR8 ;  /* 0x0000000805137c20 */ /* 0x000fe20008400000 */
[----:B------:R-:W-:-:S05]  /*d830*/  MOV R5, R17 ;  /* 0x0000001100057202 */ /* 0x000fca0000000f00 */
[----:B---3--:R-:W-:Y:S05]  /*d840*/  @!P0 BRA `(.L_x_158) ;  /* 0x0000000000288947 */ /* 0x008fea0003800000 */
[----:B------:R-:W-:Y:S02]  /*d850*/  ULDC UR8, c[0x0][0x8dc] ;  /* 0x0002370000087ab9 */ /* 0x000fe40000000800 */
[----:B------:R-:W-:-:S05]  /*d860*/  IADD3 R5, P0, R16, UR8, RZ ;  /* 0x0000000810057c10 */ /* 0x000fca000ff1e0ff */
[----:B------:R-:W-:-:S04]  /*d870*/  IMAD.X R13, RZ, RZ, R17, P0 ;  /* 0x000000ffff0d7224 */ /* 0x000fc800000e0611 */
[----:B------:R-:W-:-:S04]  /*d880*/  IMAD.WIDE.U32 R6, R13, UR6, RZ ;  /* 0x000000060d067c25 */ /* 0x000fc8000f8e00ff */
[----:B------:R-:W-:-:S04]  /*d890*/  IMAD.WIDE.U32 R6, P0, R5, UR7, R6 ;  /* 0x0000000705067c25 */ /* 0x000fc8000f800006 */
[----:B------:R-:W-:Y:S01]  /*d8a0*/  IMAD.WIDE.U32 R4, R5, UR6, RZ ;  /* 0x0000000605047c25 */ /* 0x000fe2000f8e00ff */
[----:B------:R-:W-:-:S04]  /*d8b0*/  MOV R4, R7 ;  /* 0x0000000700047202 */ /* 0x000fc80000000f00 */
[----:B------:R-:W-:Y:S01]  /*d8c0*/  IADD3 RZ, P1, R5, R6, RZ ;  /* 0x0000000605ff7210 */ /* 0x000fe20007f3e0ff */
[----:B------:R-:W-:-:S04]  /*d8d0*/  IMAD.X R5, RZ, RZ, RZ, P0 ;  /* 0x000000ffff057224 */ /* 0x000fc800000e06ff */
[----:B------:R-:W-:-:S08]  /*d8e0*/  IMAD.WIDE.U32.X R4, R13, UR7, R4, P1 ;  /* 0x000000070d047c25 */ /* 0x000fd000088e0404 */
.L_x_158:
[--C-:B------:R-:W-:Y:S01]  /*d8f0*/  SHF.R.U64 R13, R4, UR9, R5.reuse ;  /* 0x00000009040d7c19 */ /* 0x100fe20008001205 */
[----:B------:R-:W1:Y:S01]  /*d900*/  F2I.U32.TRUNC.NTZ R19, R19 ;  /* 0x0000001300137305 */ /* 0x000e62000020f000 */
[----:B------:R-:W-:Y:S01]  /*d910*/  SHF.R.U32.HI R4, RZ, UR9, R5 ;  /* 0x00000009ff047c19 */ /* 0x000fe20008011605 */
[----:B------:R-:W-:Y:S01]  /*d920*/  ULDC.64 UR6, c[0x0][0x8c8] ;  /* 0x0002320000067ab9 */ /* 0x000fe20000000a00 */
[----:B------:R-:W-:Y:S01]  /*d930*/  IADD3 R7, P0, RZ, -R13, RZ ;  /* 0x8000000dff077210 */ /* 0x000fe20007f1e0ff */
[----:B------:R-:W-:Y:S01]  /*d940*/  ULDC.64 UR8, c[0x0][0x8e8] ;  /* 0x00023a0000087ab9 */ /* 0x000fe20000000a00 */
[----:B------:R-:W3:Y:S03]  /*d950*/  LDC R21, c[0x0][0x148] ;  /* 0x00005200ff157b82 */ /* 0x000ee60000000800 */
[----:B------:R-:W-:Y:S01]  /*d960*/  IMAD.X R4, RZ, RZ, ~R4, P0 ;  /* 0x000000ffff047224 */ /* 0x000fe200000e0e04 */
[----:B------:R-:W-:-:S03]  /*d970*/  ISETP.NE.U32.AND P0, PT, RZ, UR8, PT ;  /* 0x00000008ff007c0c */ /* 0x000fc6000bf05070 */
[----:B------:R-:W-:Y:S01]  /*d980*/  IMAD R6, R4, UR6, RZ ;  /* 0x0000000604067c24 */ /* 0x000fe2000f8e02ff */
[----:B------:R-:W-:Y:S01]  /*d990*/  ISETP.NE.AND.EX P0, PT, RZ, UR9, PT, P0 ;  /* 0x00000009ff007c0c */ /* 0x000fe2000bf05300 */
[----:B------:R-:W-:Y:S01]  /*d9a0*/  IMAD.WIDE.U32 R4, R7, UR6, R16 ;  /* 0x0000000607047c25 */ /* 0x000fe2000f8e0010 */
[----:B------:R-:W-:-:S03]  /*d9b0*/  ULDC UR6, c[0x0][0x8c0] ;  /* 0x0002300000067ab9 */ /* 0x000fc60000000800 */
[----:B------:R-:W-:Y:S01]  /*d9c0*/  IMAD R7, R7, UR7, R6 ;  /* 0x0000000707077c24 */ /* 0x000fe2000f8e0206 */
[----:B------:R-:W-:Y:S01]  /*d9d0*/  ULDC UR7, c[0x0][0x154] ;  /* 0x0000550000077ab9 */ /* 0x000fe20000000800 */
[----:B-1----:R-:W-:-:S03]  /*d9e0*/  IMAD.MOV R6, RZ, RZ, -R19 ;  /* 0x000000ffff067224 */ /* 0x002fc600078e0a13 */
[----:B------:R-:W-:Y:S01]  /*d9f0*/  IADD3 R5, R5, R7, RZ ;  /* 0x0000000705057210 */ /* 0x000fe20007ffe0ff */
[----:B--2---:R-:W-:Y:S01]  /*da00*/  IMAD R14, R15, R6, R14 ;  /* 0x000000060f0e7224 */ /* 0x004fe200078e020e */
[----:B------:R-:W-:Y:S02]  /*da10*/  I2FP.F32.U32 R6, R12 ;  /* 0x0000000c00067245 */ /* 0x000fe40000201000 */
[--C-:B------:R-:W-:Y:S02]  /*da20*/  SHF.R.U64 R15, R4, UR6, R5.reuse ;  /* 0x00000006040f7c19 */ /* 0x100fe40008001205 */
[----:B------:R-:W-:Y:S01]  /*da30*/  SHF.R.U32.HI R4, RZ, UR6, R5 ;  /* 0x00000006ff047c19 */ /* 0x000fe20008011605 */
[----:B------:R-:W-:Y:S01]  /*da40*/  FMUL R6, R6, UR7 ;  /* 0x0000000706067c20 */ /* 0x000fe20008400000 */
[----:B------:R-:W-:Y:S02]  /*da50*/  ULDC UR6, c[0x0][0x8b0] ;  /* 0x00022c0000067ab9 */ /* 0x000fe40000000800 */
[--C-:B------:R-:W-:Y:S01]  /*da60*/  SHF.R.U64 R20, R15, UR6, R4.reuse ;  /* 0x000000060f147c19 */ /* 0x100fe20008001204 */
[----:B------:R1:W2:Y:S01]  /*da70*/  F2I.U32.TRUNC.NTZ R24, R6 ;  /* 0x0000000600187305 */ /* 0x0002a2000020f000 */
[----:B------:R-:W-:Y:S01]  /*da80*/  SHF.R.U32.HI R5, RZ, UR6, R4 ;  /* 0x00000006ff057c19 */ /* 0x000fe20008011604 */
[----:B------:R-:W-:-:S03]  /*da90*/  ULDC UR6, c[0x0][0x900] ;  /* 0x0002400000067ab9 */ /* 0x000fc60000000800 */
[--C-:B------:R-:W-:Y:S02]  /*daa0*/  SHF.R.U64 R19, R20, UR6, R5.reuse ;  /* 0x0000000614137c19 */ /* 0x100fe40008001205 */
[----:B------:R-:W-:-:S03]  /*dab0*/  SHF.R.U32.HI R23, RZ, UR6, R5 ;  /* 0x00000006ff177c19 */ /* 0x000fc60008011605 */
[----:B------:R-:W-:Y:S02]  /*dac0*/  IMAD.MOV.U32 R4, RZ, RZ, R19 ;  /* 0x000000ffff047224 */ /* 0x000fe400078e0013 */
[----:B------:R-:W-:Y:S01]  /*dad0*/  IMAD.MOV.U32 R5, RZ, RZ, R23 ;  /* 0x000000ffff057224 */ /* 0x000fe200078e0017 */
[----:B-1----:R-:W-:Y:S06]  /*dae0*/  @!P0 BRA `(.L_x_159) ;  /* 0x0000000000288947 */ /* 0x002fec0003800000 */
[----:B------:R-:W-:Y:S02]  /*daf0*/  ULDC UR6, c[0x0][0x8f4] ;  /* 0x00023d0000067ab9 */ /* 0x000fe40000000800 */
[----:B------:R-:W-:-:S04]  /*db00*/  IADD3 R5, P0, R19, UR6, RZ ;  /* 0x0000000613057c10 */ /* 0x000fc8000ff1e0ff */
[----:B------:R-:W-:-:S05]  /*db10*/  IADD3.X R23, RZ, R23, RZ, P0, !PT ;  /* 0x00000017ff177210 */ /* 0x000fca00007fe4ff */
[----:B------:R-:W-:-:S04]  /*db20*/  IMAD.WIDE.U32 R6, R23, UR8, RZ ;  /* 0x0000000817067c25 */ /* 0x000fc8000f8e00ff */
[----:B------:R-:W-:-:S04]  /*db30*/  IMAD.WIDE.U32 R6, P0, R5, UR9, R6 ;  /* 0x0000000905067c25 */ /* 0x000fc8000f800006 */
[----:B------:R-:W-:-:S04]  /*db40*/  IMAD.WIDE.U32 R4, R5, UR8, RZ ;  /* 0x0000000805047c25 */ /* 0x000fc8000f8e00ff */
[----:B------:R-:W-:Y:S01]  /*db50*/  IMAD.MOV.U32 R4, RZ, RZ, R7 ;  /* 0x000000ffff047224 */ /* 0x000fe200078e0007 */
[----:B------:R-:W-:Y:S01]  /*db60*/  IADD3 RZ, P1, R5, R6, RZ ;  /* 0x0000000605ff7210 */ /* 0x000fe20007f3e0ff */
[----:B------:R-:W-:-:S04]  /*db70*/  IMAD.X R5, RZ, RZ, RZ, P0 ;  /* 0x000000ffff057224 */ /* 0x000fc800000e06ff */
[----:B------:R-:W-:-:S08]  /*db80*/  IMAD.WIDE.U32.X R4, R23, UR9, R4, P1 ;  /* 0x0000000917047c25 */ /* 0x000fd000088e0404 */
.L_x_159:
[----:B------:R-:W-:Y:S01]  /*db90*/  ISETP.NE.AND P0, PT, R2, 0x1, PT ;  /* 0x000000010200780c */ /* 0x000fe20003f05270 */
[----:B------:R-:W-:Y:S01]  /*dba0*/  ULDC UR6, c[0x0][0x8f0] ;  /* 0x00023c0000067ab9 */ /* 0x000fe20000000800 */
[----:B--2---:R-:W-:Y:S01]  /*dbb0*/  IADD3 R24, -R24, RZ, RZ ;  /* 0x000000ff18187210 */ /* 0x004fe20007ffe1ff */
[----:B------:R-:W-:Y:S01]  /*dbc0*/  ULDC UR7, c[0x0][0x8b8] ;  /* 0x00022e0000077ab9 */ /* 0x000fe20000000800 */
[----:B------:R-:W-:Y:S01]  /*dbd0*/  SHF.R.U64 R5, R4, UR6, R5 ;  /* 0x0000000604057c19 */ /* 0x000fe20008001205 */
[----:B------:R-:W-:Y:S01]  /*dbe0*/  ULDC UR6, c[0x0][0x8e0] ;  /* 0x0002380000067ab9 */ /* 0x000fe20000000800 */
[----:B------:R-:W-:Y:S02]  /*dbf0*/  LOP3.LUT R20, R20, UR18, RZ, 0xc0, !PT ;  /* 0x0000001214147c12 */ /* 0x000fe4000f8ec0ff */
[----:B------:R-:W-:Y:S01]  /*dc00*/  LOP3.LUT R6, R15, UR17, RZ, 0xc0, !PT ;  /* 0x000000110f067c12 */ /* 0x000fe2000f8ec0ff */
[----:B------:R-:W-:Y:S02]  /*dc10*/  IMAD.MOV R4, RZ, RZ, -R5 ;  /* 0x000000ffff047224 */ /* 0x000fe400078e0a05 */
[----:B------:R-:W-:-:S02]  /*dc20*/  IMAD R5, R5, UR19, R20 ;  /* 0x0000001305057c24 */ /* 0x000fc4000f8e0214 */
[----:B---3--:R-:W-:Y:S02]  /*dc30*/  @P0 IMAD R14, R21, R24, R12 ;  /* 0x00000018150e0224 */ /* 0x008fe400078e020c */
[----:B------:R-:W-:Y:S01]  /*dc40*/  IMAD R19, R4, UR6, R19 ;  /* 0x0000000604137c24 */ /* 0x000fe2000f8e0213 */
[----:B------:R-:W-:Y:S01]  /*dc50*/  ULDC UR6, c[0x0][0x8a8] ;  /* 0x00022a0000067ab9 */ /* 0x000fe20000000800 */
[----:B------:R-:W-:Y:S02]  /*dc60*/  IMAD R14, R5, UR7, R14 ;  /* 0x00000007050e7c24 */ /* 0x000fe4000f8e020e */
[----:B------:R-:W-:Y:S02]  /*dc70*/  IMAD R19, R19, UR6, R6 ;  /* 0x0000000613137c24 */ /* 0x000fe4000f8e0206 */
[----:B------:R-:W-:-:S03]  /*dc80*/  IMAD.MOV.U32 R4, RZ, RZ, 0x1 ;  /* 0x00000001ff047424 */ /* 0x000fc600078e00ff */
[----:B------:R-:W-:Y:S02]  /*dc90*/  SEL R20, R19, R14, !P0 ;  /* 0x0000000e13147207 */ /* 0x000fe40004000000 */
[----:B------:R-:W-:-:S07]  /*dca0*/  SEL R21, R14, R19, !P0 ;  /* 0x000000130e157207 */ /* 0x000fce0004000000 */
.L_x_157:
[----:B------:R-:W-:Y:S05]  /*dcb0*/  BSYNC B1 ;  /* 0x0000000000017941 */ /* 0x000fea0003800000 */
.L_x_156:
[----:B------:R-:W-:-:S13]  /*dcc0*/  LOP3.LUT P0, RZ, R4, 0xff, RZ, 0xc0, !PT ;  /* 0x000000ff04ff7812 */ /* 0x000fda000780c0ff */
[----:B------:R-:W-:Y:S05]  /*dcd0*/  @P0 BRA `(.L_x_160) ;  /* 0xfffffff400440947 */ /* 0x000fea000383ffff */
[----:B------:R-:W-:Y:S05]  /*dce0*/  BSYNC B0 ;  /* 0x0000000000007941 */ /* 0x000fea0003800000 */
.L_x_149:
[----:B------:R-:W-:-:S03]  /*dcf0*/  UMOV UR6, 0xffffffff ;  /* 0xffffffff00067882 */ /* 0x000fc60000000000 */
[----:B------:R-:W-:Y:S05]  /*dd00*/  BRA.DIV UR6, `(.L_x_161) ;  /* 0x0000000a061c7947 */ /* 0x000fea000b800000 */
[----:B------:R-:W-:-:S13]  /*dd10*/  ELECT P6, URZ, PT ;  /* 0x00000000003f782f */ /* 0x000fda00038c0000 */
.L_x_184:
[----:B------:R-:W-:Y:S05]  /*dd20*/  @!P6 BRA `(.L_x_14) ;  /* 0x0000000000a4e947 */ /* 0x000fea0003800000 */
[----:B------:R-:W-:-:S04]  /*dd30*/  LOP3.LUT R22, R22, 0x2, RZ, 0xfc, !PT ;  /* 0x0000000216167812 */ /* 0x000fc800078efcff */
[----:B------:R-:W-:-:S13]  /*dd40*/  ISETP.NE.AND P0, PT, R22, 0x3, PT ;  /* 0x000000031600780c */ /* 0x000fda0003f05270 */
[----:B------:R-:W-:Y:S05]  /*dd50*/  @!P0 BRA `(.L_x_162) ;  /* 0x0000000000048947 */ /* 0x000fea0003800000 */
[----:B-1----:R-:W-:Y:S01]  /*dd60*/  BPT.TRAP 0x1 ;  /* 0x000000040000795c */ /* 0x002fe20000300000 */
.L_x_162:
[----:B------:R-:W2:Y:S01]  /*dd70*/  S2R R3, SR_CgaCtaId ;  /* 0x0000000000037919 */ /* 0x000ea20000008800 */
[----:B------:R-:W-:Y:S02]  /*dd80*/  MOV R0, 0x400 ;  /* 0x0000040000007802 */ /* 0x000fe40000000f00 */
[----:B------:R-:W-:Y:S02]  /*dd90*/  SHF.L.U32 R2, R10, 0x1f, RZ ;  /* 0x0000001f0a027819 */ /* 0x000fe400000006ff */
[----:B--2---:R-:W-:-:S04]  /*dda0*/  LEA R0, R3, R0, 0x18 ;  /* 0x0000000003007211 */ /* 0x004fc800078ec0ff */
[----:B------:R-:W-:-:S05]  /*ddb0*/  IADD3 R0, R0, 0x20, RZ ;  /* 0x0000002000007810 */ /* 0x000fca0007ffe0ff */
[C---:B------:R-:W-:Y:S02]  /*ddc0*/  IMAD R5, R9.reuse, 0x8, R0 ;  /* 0x0000000809057824 */ /* 0x040fe400078e0200 */
[----:B------:R-:W-:Y:S02]  /*ddd0*/  VIADD R9, R9, 0x1 ;  /* 0x0000000109097836 */ /* 0x000fe40000000000 */
[----:B------:R-:W2:Y:S03]  /*dde0*/  SYNCS.PHASECHK.TRANS64.TRYWAIT P0, [R5+URZ], R2 ;  /* 0x00000002050075a7 */ /* 0x000ea6000800017f */
[----:B------:R-:W-:-:S04]  /*ddf0*/  ISETP.NE.AND P1, PT, R9, 0x4, PT ;  /* 0x000000040900780c */ /* 0x000fc80003f25270 */
[----:B------:R-:W-:Y:S02]  /*de00*/  SEL R3, RZ, 0x1, P1 ;  /* 0x00000001ff037807 */ /* 0x000fe40000800000 */
[----:B------:R-:W-:Y:S02]  /*de10*/  SEL R9, R9, RZ, P1 ;  /* 0x000000ff09097207 */ /* 0x000fe40000800000 */
[----:B------:R-:W-:Y:S02]  /*de20*/  LOP3.LUT R10, R10, R3, RZ, 0x3c, !PT ;  /* 0x000000030a0a7212 */ /* 0x000fe400078e3cff */
[----:B------:R-:W-:Y:S02]  /*de30*/  LEA R7, R9, R0, 0x3 ;  /* 0x0000000009077211 */ /* 0x000fe400078e18ff */
[----:B------:R-:W-:Y:S01]  /*de40*/  SHF.L.U32 R4, R10, 0x1f, RZ ;  /* 0x0000001f0a047819 */ /* 0x000fe200000006ff */
[----:B--2---:R-:W-:Y:S06]  /*de50*/  @!P0 BRA `(.L_x_163) ;  /* 0x0000000400e88947 */ /* 0x004fec0003800000 */
.L_x_185:
[----:B------:R-:W3:Y:S01]  /*de60*/  SYNCS.PHASECHK.TRANS64.TRYWAIT P0, [R7+URZ], R4 ;  /* 0x00000004070075a7 */ /* 0x000ee2000800017f */
[----:B--2---:R-:W-:-:S05]  /*de70*/  VIADD R2, R9, 0x1 ;  /* 0x0000000109027836 */ /* 0x004fca0000000000 */
[----:B------:R-:W-:-:S04]  /*de80*/  ISETP.NE.AND P1, PT, R2, 0x4, PT ;  /* 0x000000040200780c */ /* 0x000fc80003f25270 */
[----:B------:R-:W-:Y:S02]  /*de90*/  SEL R3, RZ, 0x1, P1 ;  /* 0x00000001ff037807 */ /* 0x000fe40000800000 */
[----:B------:R-:W-:Y:S02]  /*dea0*/  SEL R9, R2, RZ, P1 ;  /* 0x000000ff02097207 */ /* 0x000fe40000800000 */
[----:B------:R-:W-:-:S03]  /*deb0*/  LOP3.LUT R11, R10, R3, RZ, 0x3c, !PT ;  /* 0x000000030a0b7212 */ /* 0x000fc600078e3cff */
[----:B------:R-:W-:Y:S01]  /*dec0*/  IMAD R6, R9, 0x8, R0 ;  /* 0x0000000809067824 */ /* 0x000fe200078e0200 */
[----:B------:R-:W-:Y:S01]  /*ded0*/  SHF.L.U32 R5, R11, 0x1f, RZ ;  /* 0x0000001f0b057819 */ /* 0x000fe200000006ff */
[----:B---3--:R-:W-:Y:S06]  /*dee0*/  @!P0 BRA `(.L_x_164) ;  /* 0x0000000400d88947 */ /* 0x008fec0003800000 */
.L_x_186:
[----:B------:R-:W3:Y:S01]  /*def0*/  SYNCS.PHASECHK.TRANS64.TRYWAIT P0, [R6+URZ], R5 ;  /* 0x00000005060075a7 */ /* 0x000ee2000800017f */
[----:B------:R-:W-:-:S04]  /*df00*/  IADD3 R2, R9, 0x1, RZ ;  /* 0x0000000109027810 */ /* 0x000fc80007ffe0ff */
[----:B------:R-:W-:-:S04]  /*df10*/  ISETP.NE.AND P1, PT, R2, 0x4, PT ;  /* 0x000000040200780c */ /* 0x000fc80003f25270 */
[----:B--2---:R-:W-:Y:S02]  /*df20*/  SEL R4, RZ, 0x1, P1 ;  /* 0x00000001ff047807 */ /* 0x004fe40000800000 */
[----:B------:R-:W-:Y:S02]  /*df30*/  SEL R3, R2, RZ, P1 ;  /* 0x000000ff02037207 */ /* 0x000fe40000800000 */
[----:B------:R-:W-:Y:S01]  /*df40*/  LOP3.LUT R4, R11, R4, RZ, 0x3c, !PT ;  /* 0x000000040b047212 */ /* 0x000fe200078e3cff */
[----:B---3--:R-:W-:Y:S06]  /*df50*/  @!P0 BRA `(.L_x_165) ;  /* 0x0000000400d08947 */ /* 0x008fec0003800000 */
.L_x_187:
[----:B------:R-:W-:Y:S01]  /*df60*/  IMAD R3, R3, 0x8, R0 ;  /* 0x0000000803037824 */ /* 0x000fe200078e0200 */
[----:B------:R-:W-:-:S07]  /*df70*/  SHF.L.U32 R0, R4, 0x1f, RZ ;  /* 0x0000001f04007819 */ /* 0x000fce00000006ff */
.L_x_166:
[----:B---3--:R3:W4:Y:S02]  /*df80*/  SYNCS.PHASECHK.TRANS64.TRYWAIT P0, [R3+URZ], R0 ;  /* 0x00000000030075a7 */ /* 0x008724000800017f */
[----:B----4-:R-:W-:Y:S05]  /*df90*/  @!P0 NANOSLEEP.SYNCS 0x989680 ;  /* 0x009896800000895d */ /* 0x010fea0003900000 */
[----:B------:R-:W4:Y:S02]  /*dfa0*/  @!P0 SYNCS.PHASECHK.TRANS64 P0, [R3+URZ], R0 ;  /* 0x00000000030085a7 */ /* 0x000f24000800007f */
[----:B----4-:R-:W-:Y:S05]  /*dfb0*/  @!P0 BRA `(.L_x_166) ;  /* 0xfffffffc00f08947 */ /* 0x010fea000383ffff */
.L_x_14:
[----:B-1----:R-:W-:Y:S05]  /*dfc0*/  BSYNC B6 ;  /* 0x0000000000067941 */ /* 0x002fea0003800000 */
.L_x_12:
[----:B------:R-:W-:Y:S05]  /*dfd0*/  EXIT ;  /* 0x000000000000794d */ /* 0x000fea0003800000 */
.L_x_27:
[----:B---3--:R3:W4:Y:S02]  /*dfe0*/  SYNCS.PHASECHK.TRANS64.TRYWAIT P1, [R4+URZ], R3 ;  /* 0x00000003040075a7 */ /* 0x008724000802017f */
[----:B----4-:R-:W-:Y:S05]  /*dff0*/  @!P1 NANOSLEEP.SYNCS 0x989680 ;  /* 0x009896800000995d */ /* 0x010fea0003900000 */
[----:B------:R-:W4:Y:S02]  /*e000*/  @!P1 SYNCS.PHASECHK.TRANS64 P1, [R4+URZ], R3 ;  /* 0x00000003040095a7 */ /* 0x000f24000802007f */
[----:B----4-:R-:W-:Y:S05]  /*e010*/  @!P1 BRA `(.L_x_27) ;  /* 0xfffffffc00f09947 */ /* 0x010fea000383ffff */
[----:B------:R-:W-:Y:S05]  /*e020*/  BRA `(.L_x_26) ;  /* 0xffffff3800747947 */ /* 0x000fea000383ffff */
.L_x_32:
[----:B---3--:R-:W-:-:S04]  /*e030*/  IMAD.U32 R5, RZ, RZ, UR6 ;  /* 0x00000006ff057e24 */ /* 0x008fc8000f8e00ff */
[----:B------:R3:W4:Y:S03]  /*e040*/  SYNCS.PHASECHK.TRANS64.TRYWAIT P1, [R5+URZ], R4 ;  /* 0x00000004050075a7 */ /* 0x000726000802017f */
[----:B----4-:R-:W-:Y:S05]  /*e050*/  @!P1 NANOSLEEP.SYNCS 0x989680 ;  /* 0x009896800000995d */ /* 0x010fea0003900000 */
[----:B------:R-:W4:Y:S02]  /*e060*/  @!P1 SYNCS.PHASECHK.TRANS64 P1, [R5+URZ], R4 ;  /* 0x00000004050095a7 */ /* 0x000f24000802007f */
[----:B----4-:R-:W-:Y:S05]  /*e070*/  @!P1 BRA `(.L_x_32) ;  /* 0xfffffffc00ec9947 */ /* 0x010fea000383ffff */
[----:B------:R-:W-:Y:S05]  /*e080*/  BRA `(.L_x_31) ;  /* 0xffffff3c008c7947 */ /* 0x000fea000383ffff */
.L_x_54:
[----:B-1----:R-:W-:-:S04]  /*e090*/  MOV R3, UR51 ;  /* 0x0000003300037c02 */ /* 0x002fc80008000f00 */
[----:B------:R1:W2:Y:S03]  /*e0a0*/  SYNCS.PHASECHK.TRANS64.TRYWAIT P2, [R3+URZ+0x40], R0 ;  /* 0x00004000030075a7 */ /* 0x0002a6000804017f */
[----:B--2---:R-:W-:Y:S05]  /*e0b0*/  @!P2 NANOSLEEP.SYNCS 0x989680 ;  /* 0x009896800000a95d */ /* 0x004fea0003900000 */
[----:B------:R-:W2:Y:S02]  /*e0c0*/  @!P2 SYNCS.PHASECHK.TRANS64 P2, [R3+URZ+0x40], R0 ;  /* 0x000040000300a5a7 */ /* 0x000ea4000804007f */
[----:B--2---:R-:W-:Y:S05]  /*e0d0*/  @!P2 BRA `(.L_x_54) ;  /* 0xfffffffc00eca947 */ /* 0x004fea000383ffff */
[----:B------:R-:W-:Y:S05]  /*e0e0*/  BRA `(.L_x_167) ;  /* 0xffffff4800bc7947 */ /* 0x000fea000383ffff */
.L_x_65:
[----:B-1----:R1:W2:Y:S02]  /*e0f0*/  SYNCS.PHASECHK.TRANS64.TRYWAIT P2, [R61+URZ+0x40], R62 ;  /* 0x0000403e3d0075a7 */ /* 0x0022a4000804017f */
[----:B--2---:R-:W-:Y:S05]  /*e100*/  @!P2 NANOSLEEP.SYNCS 0x989680 ;  /* 0x009896800000a95d */ /* 0x004fea0003900000 */
[----:B------:R-:W2:Y:S02]  /*e110*/  @!P2 SYNCS.PHASECHK.TRANS64 P2, [R61+URZ+0x40], R62 ;  /* 0x0000403e3d00a5a7 */ /* 0x000ea4000804007f */
[----:B--2---:R-:W-:Y:S05]  /*e120*/  @!P2 BRA `(.L_x_65) ;  /* 0xfffffffc00f0a947 */ /* 0x004fea000383ffff */
[----:B------:R-:W-:Y:S05]  /*e130*/  BRA `(.L_x_168) ;  /* 0xffffff6c00887947 */ /* 0x000fea000383ffff */
.L_x_75:
[----:B-1----:R1:W2:Y:S02]  /*e140*/  SYNCS.PHASECHK.TRANS64.TRYWAIT P2, [R26+URZ+0x40], R27 ;  /* 0x0000401b1a0075a7 */ /* 0x0022a4000804017f */
[----:B--2---:R-:W-:Y:S05]  /*e150*/  @!P2 NANOSLEEP.SYNCS 0x989680 ;  /* 0x009896800000a95d */ /* 0x004fea0003900000 */
[----:B------:R-:W2:Y:S02]  /*e160*/  @!P2 SYNCS.PHASECHK.TRANS64 P2, [R26+URZ+0x40], R27 ;  /* 0x0000401b1a00a5a7 */ /* 0x000ea4000804007f */
[----:B--2---:R-:W-:Y:S05]  /*e170*/  @!P2 BRA `(.L_x_75) ;  /* 0xfffffffc00f0a947 */ /* 0x004fea000383ffff */
[----:B------:R-:W-:Y:S05]  /*e180*/  BRA `(.L_x_169) ;  /* 0xffffff8c00847947 */ /* 0x000fea000383ffff */
.L_x_85:
[----:B-1----:R1:W2:Y:S02]  /*e190*/  SYNCS.PHASECHK.TRANS64.TRYWAIT P2, [R26+URZ+0x40], R25 ;  /* 0x000040191a0075a7 */ /* 0x0022a4000804017f */
[----:B--2---:R-:W-:Y:S05]  /*e1a0*/  @!P2 NANOSLEEP.SYNCS 0x989680 ;  /* 0x009896800000a95d */ /* 0x004fea0003900000 */
[----:B------:R-:W2:Y:S02]  /*e1b0*/  @!P2 SYNCS.PHASECHK.TRANS64 P2, [R26+URZ+0x40], R25 ;  /* 0x000040191a00a5a7 */ /* 0x000ea4000804007f */
[----:B--2---:R-:W-:Y:S05]  /*e1c0*/  @!P2 BRA `(.L_x_85) ;  /* 0xfffffffc00f0a947 */ /* 0x004fea000383ffff */
[----:B------:R-:W-:Y:S05]  /*e1d0*/  BRA `(.L_x_170) ;  /* 0xffffffac00887947 */ /* 0x000fea000383ffff */
.L_x_105:
[----:B-1----:R-:W-:-:S04]  /*e1e0*/  IMAD.U32 R3, RZ, RZ, UR4 ;  /* 0x00000004ff037e24 */ /* 0x002fc8000f8e00ff */
[----:B------:R1:W2:Y:S03]  /*e1f0*/  SYNCS.PHASECHK.TRANS64.TRYWAIT P0, [R3+URZ+0x88], R0 ;  /* 0x00008800030075a7 */ /* 0x0002a6000800017f */
[----:B--2---:R-:W-:Y:S05]  /*e200*/  @!P0 NANOSLEEP.SYNCS 0x989680 ;  /* 0x009896800000895d */ /* 0x004fea0003900000 */
[----:B------:R-:W2:Y:S02]  /*e210*/  @!P0 SYNCS.PHASECHK.TRANS64 P0, [R3+URZ+0x88], R0 ;  /* 0x00008800030085a7 */ /* 0x000ea4000800007f */
[----:B--2---:R-:W-:Y:S05]  /*e220*/  @!P0 BRA `(.L_x_105) ;  /* 0xfffffffc00ec8947 */ /* 0x004fea000383ffff */
[----:B------:R-:W-:Y:S05]  /*e230*/  BRA `(.L_x_104) ;  /* 0xffffffd800f87947 */ /* 0x000fea000383ffff */
.L_x_114:
[----:B-1----:R-:W-:-:S04]  /*e240*/  IMAD.U32 R5, RZ, RZ, UR5 ;  /* 0x00000005ff057e24 */ /* 0x002fc8000f8e00ff */
[----:B------:R1:W2:Y:S03]  /*e250*/  SYNCS.PHASECHK.TRANS64.TRYWAIT P1, [R5+URZ+0x60], R4 ;  /* 0x00006004050075a7 */ /* 0x0002a6000802017f */
[----:B--2---:R-:W-:Y:S05]  /*e260*/  @!P1 NANOSLEEP.SYNCS 0x989680 ;  /* 0x009896800000995d */ /* 0x004fea0003900000 */
[----:B------:R-:W2:Y:S02]  /*e270*/  @!P1 SYNCS.PHASECHK.TRANS64 P1, [R5+URZ+0x60], R4 ;  /* 0x00006004050095a7 */ /* 0x000ea4000802007f */
[----:B--2---:R-:W-:Y:S05]  /*e280*/  @!P1 BRA `(.L_x_114) ;  /* 0xfffffffc00ec9947 */ /* 0x004fea000383ffff */
[----:B------:R-:W-:Y:S05]  /*e290*/  BRA `(.L_x_171) ;  /* 0xffffffdc00e47947 */ /* 0x000fea000383ffff */
.L_x_120:
[----:B-12---:R-:W-:-:S04]  /*e2a0*/  MOV R5, UR5 ;  /* 0x0000000500057c02 */ /* 0x006fc80008000f00 */
[----:B------:R1:W2:Y:S03]  /*e2b0*/  SYNCS.PHASECHK.TRANS64.TRYWAIT P1, [R5+URZ+0x68], R4 ;  /* 0x00006804050075a7 */ /* 0x0002a6000802017f */
[----:B--2---:R-:W-:Y:S05]  /*e2c0*/  @!P1 NANOSLEEP.SYNCS 0x989680 ;  /* 0x009896800000995d */ /* 0x004fea0003900000 */
[----:B------:R-:W2:Y:S02]  /*e2d0*/  @!P1 SYNCS.PHASECHK.TRANS64 P1, [R5+URZ+0x68], R4 ;  /* 0x00006804050095a7 */ /* 0x000ea4000802007f */
[----:B--2---:R-:W-:Y:S05]  /*e2e0*/  @!P1 BRA `(.L_x_120) ;  /* 0xfffffffc00ec9947 */ /* 0x004fea000383ffff */
[----:B------:R-:W-:Y:S05]  /*e2f0*/  BRA `(.L_x_172) ;  /* 0xffffffe0002c7947 */ /* 0x000fea000383ffff */
.L_x_126:
[----:B-123--:R-:W-:-:S04]  /*e300*/  IMAD.U32 R5, RZ, RZ, UR5 ;  /* 0x00000005ff057e24 */ /* 0x00efc8000f8e00ff */
[----:B------:R1:W2:Y:S03]  /*e310*/  SYNCS.PHASECHK.TRANS64.TRYWAIT P1, [R5+URZ+0x70], R4 ;  /* 0x00007004050075a7 */ /* 0x0002a6000802017f */
[----:B--2---:R-:W-:Y:S05]  /*e320*/  @!P1 NANOSLEEP.SYNCS 0x989680 ;  /* 0x009896800000995d */ /* 0x004fea0003900000 */
[----:B------:R-:W2:Y:S02]  /*e330*/  @!P1 SYNCS.PHASECHK.TRANS64 P1, [R5+URZ+0x70], R4 ;  /* 0x00007004050095a7 */ /* 0x000ea4000802007f */
[----:B--2---:R-:W-:Y:S05]  /*e340*/  @!P1 BRA `(.L_x_126) ;  /* 0xfffffffc00ec9947 */ /* 0x004fea000383ffff */
[----:B------:R-:W-:Y:S05]  /*e350*/  BRA `(.L_x_173) ;  /* 0xffffffe000807947 */ /* 0x000fea000383ffff */
.L_x_132:
[----:B-1234-:R-:W-:-:S04]  /*e360*/  IMAD.U32 R5, RZ, RZ, UR5 ;  /* 0x00000005ff057e24 */ /* 0x01efc8000f8e00ff */
[----:B------:R1:W2:Y:S03]  /*e370*/  SYNCS.PHASECHK.TRANS64.TRYWAIT P1, [R5+URZ+0x78], R4 ;  /* 0x00007804050075a7 */ /* 0x0002a6000802017f */
[----:B--2---:R-:W-:Y:S05]  /*e380*/  @!P1 NANOSLEEP.SYNCS 0x989680 ;  /* 0x009896800000995d */ /* 0x004fea0003900000 */
[----:B------:R-:W2:Y:S02]  /*e390*/  @!P1 SYNCS.PHASECHK.TRANS64 P1, [R5+URZ+0x78], R4 ;  /* 0x00007804050095a7 */ /* 0x000ea4000802007f */
[----:B--2---:R-:W-:Y:S05]  /*e3a0*/  @!P1 BRA `(.L_x_132) ;  /* 0xfffffffc00ec9947 */ /* 0x004fea000383ffff */
[----:B------:R-:W-:Y:S05]  /*e3b0*/  BRA `(.L_x_174) ;  /* 0xffffffe000cc7947 */ /* 0x000fea000383ffff */
.L_x_142:
[----:B------:R1:W1:Y:S02]  /*e3c0*/  SYNCS.PHASECHK.TRANS64.TRYWAIT P0, [R3+URZ+0x60], R0 ;  /* 0x00006000030075a7 */ /* 0x000264000800017f */
[----:B-1----:R-:W-:Y:S05]  /*e3d0*/  @!P0 NANOSLEEP.SYNCS 0x989680 ;  /* 0x009896800000895d */ /* 0x002fea0003900000 */
[----:B------:R-:W1:Y:S02]  /*e3e0*/  @!P0 SYNCS.PHASECHK.TRANS64 P0, [R3+URZ+0x60], R0 ;  /* 0x00006000030085a7 */ /* 0x000e64000800007f */
[----:B-1----:R-:W-:Y:S05]  /*e3f0*/  @!P0 BRA `(.L_x_142) ;  /* 0xfffffffc00f08947 */ /* 0x002fea000383ffff */
[----:B------:R-:W-:Y:S05]  /*e400*/  BRA `(.L_x_175) ;  /* 0xffffffe800c47947 */ /* 0x000fea000383ffff */
.L_x_144:
[----:B------:R1:W1:Y:S02]  /*e410*/  SYNCS.PHASECHK.TRANS64.TRYWAIT P0, [R3+URZ+0x68], R0 ;  /* 0x00006800030075a7 */ /* 0x000264000800017f */
[----:B-1----:R-:W-:Y:S05]  /*e420*/  @!P0 NANOSLEEP.SYNCS 0x989680 ;  /* 0x009896800000895d */ /* 0x002fea0003900000 */
[----:B------:R-:W1:Y:S02]  /*e430*/  @!P0 SYNCS.PHASECHK.TRANS64 P0, [R3+URZ+0x68], R0 ;  /* 0x00006800030085a7 */ /* 0x000e64000800007f */
[----:B-1----:R-:W-:Y:S05]  /*e440*/  @!P0 BRA `(.L_x_144) ;  /* 0xfffffffc00f08947 */ /* 0x002fea000383ffff */
[----:B------:R-:W-:Y:S05]  /*e450*/  BRA `(.L_x_176) ;  /* 0xffffffe800c07947 */ /* 0x000fea000383ffff */
.L_x_146:
[----:B------:R1:W1:Y:S02]  /*e460*/  SYNCS.PHASECHK.TRANS64.TRYWAIT P0, [R3+URZ+0x70], R0 ;  /* 0x00007000030075a7 */ /* 0x000264000800017f */
[----:B-1----:R-:W-:Y:S05]  /*e470*/  @!P0 NANOSLEEP.SYNCS 0x989680 ;  /* 0x009896800000895d */ /* 0x002fea0003900000 */
[----:B------:R-:W1:Y:S02]  /*e480*/  @!P0 SYNCS.PHASECHK.TRANS64 P0, [R3+URZ+0x70], R0 ;  /* 0x00007000030085a7 */ /* 0x000e64000800007f */
[----:B-1----:R-:W-:Y:S05]  /*e490*/  @!P0 BRA `(.L_x_146) ;  /* 0xfffffffc00f08947 */ /* 0x002fea000383ffff */
[----:B------:R-:W-:Y:S05]  /*e4a0*/  BRA `(.L_x_177) ;  /* 0xffffffe800bc7947 */ /* 0x000fea000383ffff */
.L_x_150:
[----:B------:R-:W-:Y:S01]  /*e4b0*/  BSSY B1, `(.L_x_178) ;  /* 0x0000006000017945 */ /* 0x000fe20003800000 */
[----:B------:R-:W-:-:S07]  /*e4c0*/  MOV R15, 0xffffffff ;  /* 0xffffffff000f7802 */ /* 0x000fce0000000f00 */
[----:B------:R-:W-:Y:S05]  /*e4d0*/  WARPSYNC.COLLECTIVE R15, `(.L_x_179) ;  /* 0x000000000f0c7348 */ /* 0x000fea0003c00000 */
[----:B------:R-:W-:Y:S02]  /*e4e0*/  ELECT P6, UR62, PT ;  /* 0x00000000003e782f */ /* 0x000fe400038c0000 */
[----:B------:R-:W-:Y:S01]  /*e4f0*/  MOV R14, UR62 ;  /* 0x0000003e000e7c02 */ /* 0x000fe20008000f00 */
[----:B------:R-:W-:Y:S10]  /*e500*/  ENDCOLLECTIVE ;  /* 0x000000000000791b */ /* 0x000ff40003800000 */
.L_x_179:
[----:B------:R-:W-:Y:S05]  /*e510*/  BSYNC B1 ;  /* 0x0000000000017941 */ /* 0x000fea0003800000 */
.L_x_178:
[----:B------:R-:W-:Y:S05]  /*e520*/  BRA `(.L_x_180) ;  /* 0xffffffec003c7947 */ /* 0x000fea000383ffff */
.L_x_153:
[----:B--2---:R2:W3:Y:S02]  /*e530*/  SYNCS.PHASECHK.TRANS64.TRYWAIT P0, [R14+URZ+0x20], R7 ;  /* 0x000020070e0075a7 */ /* 0x0044e4000800017f */
[----:B---3--:R-:W-:Y:S05]  /*e540*/  @!P0 NANOSLEEP.SYNCS 0x989680 ;  /* 0x009896800000895d */ /* 0x008fea0003900000 */
[----:B------:R-:W3:Y:S02]  /*e550*/  @!P0 SYNCS.PHASECHK.TRANS64 P0, [R14+URZ+0x20], R7 ;  /* 0x000020070e0085a7 */ /* 0x000ee4000800007f */
[----:B---3--:R-:W-:Y:S05]  /*e560*/  @!P0 BRA `(.L_x_153) ;  /* 0xfffffffc00f08947 */ /* 0x008fea000383ffff */
[----:B------:R-:W-:Y:S05]  /*e570*/  BRA `(.L_x_181) ;  /* 0xffffffec00747947 */ /* 0x000fea000383ffff */
.L_x_161:
[----:B------:R-:W-:Y:S01]  /*e580*/  BSSY B0, `(.L_x_182) ;  /* 0x0000006000007945 */ /* 0x000fe20003800000 */
[----:B------:R-:W-:-:S07]  /*e590*/  IMAD.MOV.U32 R15, RZ, RZ, -0x1 ;  /* 0xffffffffff0f7424 */ /* 0x000fce00078e00ff */
[----:B-1----:R-:W-:Y:S05]  /*e5a0*/  WARPSYNC.COLLECTIVE R15, `(.L_x_183) ;  /* 0x000000000f0c7348 */ /* 0x002fea0003c00000 */
[----:B------:R-:W-:Y:S02]  /*e5b0*/  ELECT P6, UR62, PT ;  /* 0x00000000003e782f */ /* 0x000fe400038c0000 */
[----:B------:R-:W-:Y:S01]  /*e5c0*/  MOV R14, UR62 ;  /* 0x0000003e000e7c02 */ /* 0x000fe20008000f00 */
[----:B-1----:R-:W-:Y:S10]  /*e5d0*/  ENDCOLLECTIVE ;  /* 0x000000000000791b */ /* 0x002ff40003800000 */
.L_x_183:
[----:B------:R-:W-:Y:S05]  /*e5e0*/  BSYNC B0 ;  /* 0x0000000000007941 */ /* 0x000fea0003800000 */
.L_x_182:
[----:B------:R-:W-:Y:S05]  /*e5f0*/  BRA `(.L_x_184) ;  /* 0xfffffff400c87947 */ /* 0x000fea000383ffff */
.L_x_163:
[----:B--2---:R2:W3:Y:S02]  /*e600*/  SYNCS.PHASECHK.TRANS64.TRYWAIT P0, [R5+URZ], R2 ;  /* 0x00000002050075a7 */ /* 0x0044e4000800017f */
[----:B---3--:R-:W-:Y:S05]  /*e610*/  @!P0 NANOSLEEP.SYNCS 0x989680 ;  /* 0x009896800000895d */ /* 0x008fea0003900000 */
[----:B------:R-:W3:Y:S02]  /*e620*/  @!P0 SYNCS.PHASECHK.TRANS64 P0, [R5+URZ], R2 ;  /* 0x00000002050085a7 */ /* 0x000ee4000800007f */
[----:B---3--:R-:W-:Y:S05]  /*e630*/  @!P0 BRA `(.L_x_163) ;  /* 0xfffffffc00f08947 */ /* 0x008fea000383ffff */
[----:B------:R-:W-:Y:S05]  /*e640*/  BRA `(.L_x_185) ;  /* 0xfffffff800047947 */ /* 0x000fea000383ffff */
.L_x_164:
[----:B--2---:R2:W3:Y:S02]  /*e650*/  SYNCS.PHASECHK.TRANS64.TRYWAIT P0, [R7+URZ], R4 ;  /* 0x00000004070075a7 */ /* 0x0044e4000800017f */
[----:B---3--:R-:W-:Y:S05]  /*e660*/  @!P0 NANOSLEEP.SYNCS 0x989680 ;  /* 0x009896800000895d */ /* 0x008fea0003900000 */
[----:B------:R-:W3:Y:S02]  /*e670*/  @!P0 SYNCS.PHASECHK.TRANS64 P0, [R7+URZ], R4 ;  /* 0x00000004070085a7 */ /* 0x000ee4000800007f */
[----:B---3--:R-:W-:Y:S05]  /*e680*/  @!P0 BRA `(.L_x_164) ;  /* 0xfffffffc00f08947 */ /* 0x008fea000383ffff */
[----:B------:R-:W-:Y:S05]  /*e690*/  BRA `(.L_x_186) ;  /* 0xfffffff800147947 */ /* 0x000fea000383ffff */
.L_x_165:
[----:B--2---:R2:W3:Y:S02]  /*e6a0*/  SYNCS.PHASECHK.TRANS64.TRYWAIT P0, [R6+URZ], R5 ;  /* 0x00000005060075a7 */ /* 0x0044e4000800017f */
[----:B---3--:R-:W-:Y:S05]  /*e6b0*/  @!P0 NANOSLEEP.SYNCS 0x989680 ;  /* 0x009896800000895d */ /* 0x008fea0003900000 */
[----:B------:R-:W3:Y:S02]  /*e6c0*/  @!P0 SYNCS.PHASECHK.TRANS64 P0, [R6+URZ], R5 ;  /* 0x00000005060085a7 */ /* 0x000ee4000800007f */
[----:B---3--:R-:W-:Y:S05]  /*e6d0*/  @!P0 BRA `(.L_x_165) ;  /* 0xfffffffc00f08947 */ /* 0x008fea000383ffff */
[----:B------:R-:W-:Y:S05]  /*e6e0*/  BRA `(.L_x_187) ;  /* 0xfffffff8001c7947 */ /* 0x000fea000383ffff */
.L_x_188:
[----:B------:R-:W-:-:S00]  /*e6f0*/  BRA `(.L_x_188) ;  /* 0xfffffffc00fc7947 */ /* 0x000fc0000383ffff */
[----:B------:R-:W-:-:S00]  /*e700*/  NOP ;  /* 0x0000000000007918 */ /* 0x000fc00000000000 */
[----:B------:R-:W-:-:S00]  /*e710*/  NOP ;  /* 0x0000000000007918 */ /* 0x000fc00000000000 */
[----:B------:R-:W-:-:S00]  /*e720*/  NOP ;  /* 0x0000000000007918 */ /* 0x000fc00000000000 */
[----:B------:R-:W-:-:S00]  /*e730*/  NOP ;  /* 0x0000000000007918 */ /* 0x000fc00000000000 */
[----:B------:R-:W-:-:S00]  /*e740*/  NOP ;  /* 0x0000000000007918 */ /* 0x000fc00000000000 */
[----:B------:R-:W-:-:S00]  /*e750*/  NOP ;  /* 0x0000000000007918 */ /* 0x000fc00000000000 */
[----:B------:R-:W-:-:S00]  /*e760*/  NOP ;  /* 0x0000000000007918 */ /* 0x000fc00000000000 */
[----:B------:R-:W-:-:S00]  /*e770*/  NOP ;  /* 0x0000000000007918 */ /* 0x000fc00000000000 */
.L_x_189:


//--------------------- .nv.global.init           --------------------------
	.section	.nv.global.init,"aw",@progbits
.nv.global.init:
	.type		$str$22,@object
	.size		$str$22,($str$26 - $str$22)
$str$22:
        /*0000*/ 	.byte	0x6b, 0x5f, 0x74, 0x69, 0x6c, 0x65, 0x5f, 0x63, 0x6f, 0x75, 0x6e, 0x74, 0x20, 0x3e, 0x3d, 0x20
        /*0010*/ 	.byte	0x31, 0x00
	.type		$str$26,@object
	.size		$str$26,($str$27 - $str$26)
$str$26:
        /*0012*/ 	.byte	0x28, 0x61, 0x64, 0x64, 0x72, 0x65, 0x73, 0x73, 0x20, 0x26, 0x20, 0x6d, 0x61, 0x73, 0x6b, 0x29
        /*0022*/ 	.byte	0x20, 0x3d, 0x3d, 0x20, 0x30, 0x00
	.type		$str$27,@object
	.size		$str$27,($str$23 - $str$27)
$str$27:
        /*0028*/ 	.byte	0x2f, 0x74, 0x6d, 0x70, 0x2f, 0x63, 0x75, 0x74, 0x6c, 0x61, 0x73, 0x73, 0x5f, 0x73, 0x77, 0x65
        /*0038*/ 	.byte	0x65, 0x70, 0x5f, 0x73, 0x72, 0x63, 0x2f, 0x69, 0x6e, 0x63, 0x6c, 0x75, 0x64, 0x65, 0x2f, 0x63
        /*0048*/ 	.byte	0x75, 0x74, 0x65, 0x2f, 0x70, 0x6f, 0x69, 0x6e, 0x74, 0x65, 0x72, 0x5f, 0x66, 0x6c, 0x61, 0x67
        /*0058*/ 	.byte	0x67, 0x65, 0x64, 0x2e, 0x68, 0x70, 0x70, 0x00
	.type		$str$23,@object
	.size		$str$23,(__unnamed_2 - $str$23)
$str$23:
        /*0060*/ 	.byte	0x2f, 0x74, 0x6d, 0x70, 0x2f, 0x63, 0x75, 0x74, 0x6c, 0x61, 0x73, 0x73, 0x5f, 0x73, 0x77, 0x65
        /*0070*/ 	.byte	0x65, 0x70, 0x5f, 0x73, 0x72, 0x63, 0x2f, 0x69, 0x6e, 0x63, 0x6c, 0x75, 0x64, 0x65, 0x2f, 0x63
        /*0080*/ 	.byte	0x75, 0x74, 0x6c, 0x61, 0x73, 0x73, 0x2f, 0x67, 0x65, 0x6d, 0x6d, 0x2f, 0x63, 0x6f, 0x6c, 0x6c
        /*0090*/ 	.byte	0x65, 0x63, 0x74, 0x69, 0x76, 0x65, 0x2f, 0x73, 0x6d, 0x39, 0x30, 0x5f, 0x6d, 0x6d, 0x61, 0x5f
        /*00a0*/ 	.byte	0x74, 0x6d, 0x61, 0x5f, 0x67, 0x6d, 0x6d, 0x61, 0x5f, 0x73, 0x73, 0x5f, 0x77, 0x61, 0x72, 0x70
        /*00b0*/ 	.byte	0x73, 0x70, 0x65, 0x63, 0x69, 0x61, 0x6c, 0x69, 0x7a, 0x65, 0x64, 0x2e, 0x68, 0x70, 0x70, 0x00
	.type		__unnamed_2,@object
	.size		__unnamed_2,(__unnamed_1 - __unnamed_2)
__unnamed_2:
        /*00c0*/ 	.byte	0x61, 0x75, 0x74, 0x6f, 0x20, 0x63, 0x75, 0x74, 0x65, 0x3a, 0x3a, 0x61, 0x73, 0x5f, 0x70, 0x6f
        /* <DEDUP_REMOVED lines=27> */
        /*0280*/ 	.byte	0x36, 0x3e, 0x3e, 0x3e, 0x3e, 0x3e, 0x5d, 0x00
	.type		__unnamed_1,@object
	.size		__unnamed_1,(.L_0 - __unnamed_1)
__unnamed_1:
        /* <DEDUP_REMOVED lines=181> */
        /*0dd8*/ 	.byte	0x79, 0x5d, 0x00
.L_0:


//--------------------- .nv.shared._ZN7cutlass13device_kernelINS_4gemm6kernel13GemmUniversalIN4cute5tupleIJiiiiEEENS1_10collective13CollectiveMmaINS1_34MainloopSm90TmaGmmaWarpSpecializedILi4ENS5_IJNS4_1CILi2EEENSA_ILi1EEESC_EEENS1_35KernelTmaWarpSpecializedCooperativeEEENS5_IJNSA_ILi256EEENSA_ILi64EEESH_EEENS_6half_tENS5_IJlSC_lEEESJ_SK_NS4_8TiledMMAINS4_8MMA_AtomIJNS4_4SM904GMMA25MMA_64x64x16_F32F16F16_SSILNSO_5MajorE0ELSQ_0ELNSO_7ScaleInE1ELSR_1EEEEEENS4_6LayoutISD_NS5_IJSC_NSA_ILi0EEESV_EEEEENS5_IJNS4_10UnderscoreESY_SY_EEEEENS4_13SM90_TMA_LOADENS4_14ComposedLayoutINS4_7SwizzleILi3ELi4ELi3EEENS4_18smem_ptr_flag_bitsILi16EEENSU_INS5_IJNSA_ILi8EEESH_EEENS5_IJSH_SC_EEEEEEEvNS4_8identityENS4_23SM90_TMA_LOAD_MULTICASTES1B_vS1C_EENS_8epilogue10collective18CollectiveEpilogueINS1F_22Sm90TmaWarpSpecializedILi4ELi2ELi16ELb1ELb0EEEJSI_NS5_IJNSA_ILi128EEENSA_ILi32EEEEEESJ_SK_SJ_SK_NS1F_6fusion15FusionCallbacksIS1J_NS1N_13LinCombEltActINS1F_6thread4GELUESJ_fSJ_fLNS_15FloatRoundStyleE2EEESI_S1M_JEEES11_NS12_INS13_ILi2ELi4ELi3EEES16_NSU_INS5_IJS17_S1L_EEENS5_IJS1L_SC_EEEEEEENS4_17SM75_U32x4_LDSM_NENS4_14SM90_TMA_STOREES1Z_NS4_17SM90_U32x4_STSM_NENS4_9Copy_AtomIJS22_SJ_EEEvEEEvvEEEEvNT_6ParamsE --------------------------
	.section	.nv.shared._ZN7cutlass13device_kernelINS_4gemm6kernel13GemmUniversalIN4cute5tupleIJiiiiEEENS1_10collective13CollectiveMmaINS1_34MainloopSm90TmaGmmaWarpSpecializedILi4ENS5_IJNS4_1CILi2EEENSA_ILi1EEESC_EEENS1_35KernelTmaWarpSpecializedCooperativeEEENS5_IJNSA_ILi256EEENSA_ILi64EEESH_EEENS_6half_tENS5_IJlSC_lEEESJ_SK_NS4_8TiledMMAINS4_8MMA_AtomIJNS4_4SM904GMMA25MMA_64x64x16_F32F16F16_SSILNSO_5MajorE0ELSQ_0ELNSO_7ScaleInE1ELSR_1EEEEEENS4_6LayoutISD_NS5_IJSC_NSA_ILi0EEESV_EEEEENS5_IJNS4_10UnderscoreESY_SY_EEEEENS4_13SM90_TMA_LOADENS4_14ComposedLayoutINS4_7SwizzleILi3ELi4ELi3EEENS4_18smem_ptr_flag_bitsILi16EEENSU_INS5_IJNSA_ILi8EEESH_EEENS5_IJSH_SC_EEEEEEEvNS4_8identityENS4_23SM90_TMA_LOAD_MULTICASTES1B_vS1C_EENS_8epilogue10collective18CollectiveEpilogueINS1F_22Sm90TmaWarpSpecializedILi4ELi2ELi16ELb1ELb0EEEJSI_NS5_IJNSA_ILi128EEENSA_ILi32EEEEEESJ_SK_SJ_SK_NS1F_6fusion15FusionCallbacksIS1J_NS1N_13LinCombEltActINS1F_6thread4GELUESJ_fSJ_fLNS_15FloatRoundStyleE2EEESI_S1M_JEEES11_NS12_INS13_ILi2ELi4ELi3EEES16_NSU_INS5_IJS17_S1L_EEENS5_IJS1L_SC_EEEEEEENS4_17SM75_U32x4_LDSM_NENS4_14SM90_TMA_STOREES1Z_NS4_17SM90_U32x4_STSM_NENS4_9Copy_AtomIJS22_SJ_EEEvEEEvvEEEEvNT_6ParamsE,"aw",@nobits
	.sectionflags	@""
	.align	16
	.zero		1024


//--------------------- .nv.shared.reserved.0     --------------------------
	.section	.nv.shared.reserved.0,"aw",@nobits
	.weak		__nv_reservedSMEM_offset_0_alias
	.size		__nv_reservedSMEM_offset_0_alias, 0, 0
	.other		__nv_reservedSMEM_offset_0_alias,@"STO_CUDA_RESERVED_SHARED STV_DEFAULT"
__nv_reservedSMEM_offset_0_alias:
	.zero		0


//--------------------- .nv.global                --------------------------
	.section	.nv.global,"aw",@nobits
.nv.global:
	.type		_ZN39_INTERNAL_b1172ee3_4_k_cu_574893fc_40964cute1_E,@object
	.size		_ZN39_INTERNAL_b1172ee3_4_k_cu_574893fc_40964cute1_E,(_ZN39_INTERNAL_b1172ee3_4_k_cu_574893fc_40964cuda3std3__45__cpo6cbeginE - _ZN39_INTERNAL_b1172ee3_4_k_cu_574893fc_40964cute1_E)
_ZN39_INTERNAL_b1172ee3_4_k_cu_574893fc_40964cute1_E:
	.zero		1
	.type		_ZN39_INTERNAL_b1172ee3_4_k_cu_574893fc_40964cuda3std3__45__cpo6cbeginE,@object
	.size		_ZN39_INTERNAL_b1172ee3_4_k_cu_574893fc_40964cuda3std3__45__cpo6cbeginE,(_ZN39_INTERNAL_b1172ee3_4_k_cu_574893fc_40964cuda3std3__48in_placeE - _ZN39_INTERNAL_b1172ee3_4_k_cu_574893fc_40964cuda3std3__45__cpo6cbeginE)
_ZN39_INTERNAL_b1172ee3_4_k_cu_574893fc_40964cuda3std3__45__cpo6cbeginE:
	.zero		1
	.type		_ZN39_INTERNAL_b1172ee3_4_k_cu_574893fc_40964cuda3std3__48in_placeE,@object
	.size		_ZN39_INTERNAL_b1172ee3_4_k_cu_574893fc_40964cuda3std3__48in_placeE,(_ZN39_INTERNAL_b1172ee3_4_k_cu_574893fc_40964cuda3std6ranges3__45__cpo9iter_moveE - _ZN39_INTERNAL_b1172ee3_4_k_cu_574893fc_40964cuda3std3__48in_placeE)
_ZN39_INTERNAL_b1172ee3_4_k_cu_574893fc_40964cuda3std3__48in_placeE:
	.zero		1
	.type		_ZN39_INTERNAL_b1172ee3_4_k_cu_574893fc_40964cuda3std6ranges3__45__cpo9iter_moveE,@object
	.size		_ZN39_INTERNAL_b1172ee3_4_k_cu_574893fc_40964cuda3std6ranges3__45__cpo9iter_moveE,(_ZN39_INTERNAL_b1172ee3_4_k_cu_574893fc_40964cuda3std3__45__cpo5beginE - _ZN39_INTERNAL_b1172ee3_4_k_cu_574893fc_40964cuda3std6ranges3__45__cpo9iter_moveE)
_ZN39_INTERNAL_b1172ee3_4_k_cu_574893fc_40964cuda3std6ranges3__45__cpo9iter_moveE:
	.zero		1
	.type		_ZN39_INTERNAL_b1172ee3_4_k_cu_574893fc_40964cuda3std3__45__cpo5beginE,@object
	.size		_ZN39_INTERNAL_b1172ee3_4_k_cu_574893fc_40964cuda3std3__45__cpo5beginE,(_ZN39_INTERNAL_b1172ee3_4_k_cu_574893fc_40964cuda3std3__441_GLOBAL__N__b1172ee3_4_k_cu_574893fc_40966ignoreE - _ZN39_INTERNAL_b1172ee3_4_k_cu_574893fc_40964cuda3std3__45__cpo5beginE)
_ZN39_INTERNAL_b1172ee3_4_k_cu_574893fc_40964cuda3std3__45__cpo5beginE:
	.zero		1
	.type		_ZN39_INTERNAL_b1172ee3_4_k_cu_574893fc_40964cuda3std3__441_GLOBAL__N__b1172ee3_4_k_cu_574893fc_40966ignoreE,@object
	.size		_ZN39_INTERNAL_b1172ee3_4_k_cu_574893fc_40964cuda3std3__441_GLOBAL__N__b1172ee3_4_k_cu_574893fc_40966ignoreE,(_ZN39_INTERNAL_b1172ee3_4_k_cu_574893fc_40964cute7productE - _ZN39_INTERNAL_b1172ee3_4_k_cu_574893fc_40964cuda3std3__441_GLOBAL__N__b1172ee3_4_k_cu_574893fc_40966ignoreE)
_ZN39_INTERNAL_b1172ee3_4_k_cu_574893fc_40964cuda3std3__441_GLOBAL__N__b1172ee3_4_k_cu_574893fc_40966ignoreE:
	.zero		1
	.type		_ZN39_INTERNAL_b1172ee3_4_k_cu_574893fc_40964cute7productE,@object
	.size		_ZN39_INTERNAL_b1172ee3_4_k_cu_574893fc_40964cute7productE,(_ZN39_INTERNAL_b1172ee3_4_k_cu_574893fc_40964cuda3std3__45__cpo3endE - _ZN39_INTERNAL_b1172ee3_4_k_cu_574893fc_40964cute7productE)
_ZN39_INTERNAL_b1172ee3_4_k_cu_574893fc_40964cute7productE:
	.zero		1
	.type		_ZN39_INTERNAL_b1172ee3_4_k_cu_574893fc_40964cuda3std3__45__cpo3endE,@object
	.size		_ZN39_INTERNAL_b1172ee3_4_k_cu_574893fc_40964cuda3std3__45__cpo3endE,(_ZN39_INTERNAL_b1172ee3_4_k_cu_574893fc_40964cuda3std3__419piecewise_constructE - _ZN39_INTERNAL_b1172ee3_4_k_cu_574893fc_40964cuda3std3__45__cpo3endE)
_ZN39_INTERNAL_b1172ee3_4_k_cu_574893fc_40964cuda3std3__45__cpo3endE:
	.zero		1
	.type		_ZN39_INTERNAL_b1172ee3_4_k_cu_574893fc_40964cuda3std3__419piecewise_constructE,@object
	.size		_ZN39_INTERNAL_b1172ee3_4_k_cu_574893fc_40964cuda3std3__419piecewise_constructE,(_ZN39_INTERNAL_b1172ee3_4_k_cu_574893fc_40964cuda3std3__45__cpo4cendE - _ZN39_INTERNAL_b1172ee3_4_k_cu_574893fc_40964cuda3std3__419piecewise_constructE)
_ZN39_INTERNAL_b1172ee3_4_k_cu_574893fc_40964cuda3std3__419piecewise_constructE:
	.zero		1
	.type		_ZN39_INTERNAL_b1172ee3_4_k_cu_574893fc_40964cuda3std3__45__cpo4cendE,@object
	.size		_ZN39_INTERNAL_b1172ee3_4_k_cu_574893fc_40964cuda3std3__45__cpo4cendE,(_ZN39_INTERNAL_b1172ee3_4_k_cu_574893fc_40964cuda3std6ranges3__45__cpo4swapE - _ZN39_INTERNAL_b1172ee3_4_k_cu_574893fc_40964cuda3std3__45__cpo4cendE)
_ZN39_INTERNAL_b1172ee3_4_k_cu_574893fc_40964cuda3std3__45__cpo4cendE:
	.zero		1
	.type		_ZN39_INTERNAL_b1172ee3_4_k_cu_574893fc_40964cuda3std6ranges3__45__cpo4swapE,@object
	.size		_ZN39_INTERNAL_b1172ee3_4_k_cu_574893fc_40964cuda3std6ranges3__45__cpo4swapE,(.L_9 - _ZN39_INTERNAL_b1172ee3_4_k_cu_574893fc_40964cuda3std6ranges3__45__cpo4swapE)
_ZN39_INTERNAL_b1172ee3_4_k_cu_574893fc_40964cuda3std6ranges3__45__cpo4swapE:
	.zero		1
.L_9:


//--------------------- .nv.constant0._ZN7cutlass13device_kernelINS_4gemm6kernel13GemmUniversalIN4cute5tupleIJiiiiEEENS1_10collective13CollectiveMmaINS1_34MainloopSm90TmaGmmaWarpSpecializedILi4ENS5_IJNS4_1CILi2EEENSA_ILi1EEESC_EEENS1_35KernelTmaWarpSpecializedCooperativeEEENS5_IJNSA_ILi256EEENSA_ILi64EEESH_EEENS_6half_tENS5_IJlSC_lEEESJ_SK_NS4_8TiledMMAINS4_8MMA_AtomIJNS4_4SM904GMMA25MMA_64x64x16_F32F16F16_SSILNSO_5MajorE0ELSQ_0ELNSO_7ScaleInE1ELSR_1EEEEEENS4_6LayoutISD_NS5_IJSC_NSA_ILi0EEESV_EEEEENS5_IJNS4_10UnderscoreESY_SY_EEEEENS4_13SM90_TMA_LOADENS4_14ComposedLayoutINS4_7SwizzleILi3ELi4ELi3EEENS4_18smem_ptr_flag_bitsILi16EEENSU_INS5_IJNSA_ILi8EEESH_EEENS5_IJSH_SC_EEEEEEEvNS4_8identityENS4_23SM90_TMA_LOAD_MULTICASTES1B_vS1C_EENS_8epilogue10collective18CollectiveEpilogueINS1F_22Sm90TmaWarpSpecializedILi4ELi2ELi16ELb1ELb0EEEJSI_NS5_IJNSA_ILi128EEENSA_ILi32EEEEEESJ_SK_SJ_SK_NS1F_6fusion15FusionCallbacksIS1J_NS1N_13LinCombEltActINS1F_6thread4GELUESJ_fSJ_fLNS_15FloatRoundStyleE2EEESI_S1M_JEEES11_NS12_INS13_ILi2ELi4ELi3EEES16_NSU_INS5_IJS17_S1L_EEENS5_IJS1L_SC_EEEEEEENS4_17SM75_U32x4_LDSM_NENS4_14SM90_TMA_STOREES1Z_NS4_17SM90_U32x4_STSM_NENS4_9Copy_AtomIJS22_SJ_EEEvEEEvvEEEEvNT_6ParamsE --------------------------
	.section	.nv.constant0._ZN7cutlass13device_kernelINS_4gemm6kernel13GemmUniversalIN4cute5tupleIJiiiiEEENS1_10collective13CollectiveMmaINS1_34MainloopSm90TmaGmmaWarpSpecializedILi4ENS5_IJNS4_1CILi2EEENSA_ILi1EEESC_EEENS1_35KernelTmaWarpSpecializedCooperativeEEENS5_IJNSA_ILi256EEENSA_ILi64EEESH_EEENS_6half_tENS5_IJlSC_lEEESJ_SK_NS4_8TiledMMAINS4_8MMA_AtomIJNS4_4SM904GMMA25MMA_64x64x16_F32F16F16_SSILNSO_5MajorE0ELSQ_0ELNSO_7ScaleInE1ELSR_1EEEEEENS4_6LayoutISD_NS5_IJSC_NSA_ILi0EEESV_EEEEENS5_IJNS4_10UnderscoreESY_SY_EEEEENS4_13SM90_TMA_LOADENS4_14ComposedLayoutINS4_7SwizzleILi3ELi4ELi3EEENS4_18smem_ptr_flag_bitsILi16EEENSU_INS5_IJNSA_ILi8EEESH_EEENS5_IJSH_SC_EEEEEEEvNS4_8identityENS4_23SM90_TMA_LOAD_MULTICASTES1B_vS1C_EENS_8epilogue10collective18CollectiveEpilogueINS1F_22Sm90TmaWarpSpecializedILi4ELi2ELi16ELb1ELb0EEEJSI_NS5_IJNSA_ILi128EEENSA_ILi32EEEEEESJ_SK_SJ_SK_NS1F_6fusion15FusionCallbacksIS1J_NS1N_13LinCombEltActINS1F_6thread4GELUESJ_fSJ_fLNS_15FloatRoundStyleE2EEESI_S1M_JEEES11_NS12_INS13_ILi2ELi4ELi3EEES16_NSU_INS5_IJS17_S1L_EEENS5_IJS1L_SC_EEEEEEENS4_17SM75_U32x4_LDSM_NENS4_14SM90_TMA_STOREES1Z_NS4_17SM90_U32x4_STSM_NENS4_9Copy_AtomIJS22_SJ_EEEvEEEvvEEEEvNT_6ParamsE,"a",@progbits
	.sectionflags	@""
	.align	4
.nv.constant0._ZN7cutlass13device_kernelINS_4gemm6kernel13GemmUniversalIN4cute5tupleIJiiiiEEENS1_10collective13CollectiveMmaINS1_34MainloopSm90TmaGmmaWarpSpecializedILi4ENS5_IJNS4_1CILi2EEENSA_ILi1EEESC_EEENS1_35KernelTmaWarpSpecializedCooperativeEEENS5_IJNSA_ILi256EEENSA_ILi64EEESH_EEENS_6half_tENS5_IJlSC_lEEESJ_SK_NS4_8TiledMMAINS4_8MMA_AtomIJNS4_4SM904GMMA25MMA_64x64x16_F32F16F16_SSILNSO_5MajorE0ELSQ_0ELNSO_7ScaleInE1ELSR_1EEEEEENS4_6LayoutISD_NS5_IJSC_NSA_ILi0EEESV_EEEEENS5_IJNS4_10UnderscoreESY_SY_EEEEENS4_13SM90_TMA_LOADENS4_14ComposedLayoutINS4_7SwizzleILi3ELi4ELi3EEENS4_18smem_ptr_flag_bitsILi16EEENSU_INS5_IJNSA_ILi8EEESH_EEENS5_IJSH_SC_EEEEEEEvNS4_8identityENS4_23SM90_TMA_LOAD_MULTICASTES1B_vS1C_EENS_8epilogue10collective18CollectiveEpilogueINS1F_22Sm90TmaWarpSpecializedILi4ELi2ELi16ELb1ELb0EEEJSI_NS5_IJNSA_ILi128EEENSA_ILi32EEEEEESJ_SK_SJ_SK_NS1F_6fusion15FusionCallbacksIS1J_NS1N_13LinCombEltActINS1F_6thread4GELUESJ_fSJ_fLNS_15FloatRoundStyleE2EEESI_S1M_JEEES11_NS12_INS13_ILi2ELi4ELi3EEES16_NSU_INS5_IJS17_S1L_EEENS5_IJS1L_SC_EEEEEEENS4_17SM75_U32x4_LDSM_NENS4_14SM90_TMA_STOREES1Z_NS4_17SM90_U32x4_STSM_NENS4_9Copy_AtomIJS22_SJ_EEEvEEEvvEEEEvNT_6ParamsE:
	.zero		2432


//--------------------- SYMBOLS --------------------------

	.type		.nv.reservedSmem.offset0,@object
	.size		.nv.reservedSmem.offset0,0x4
	.type		__assertfail,@function
